//
// Generated by NVIDIA NVVM Compiler
//
// Compiler Build ID: CL-36424714
// Cuda compilation tools, release 13.0, V13.0.88
// Based on NVVM 20.0.0
//

.version 9.0
.target sm_100
.address_size 64

	// .globl	_Z6cmpFHdPfS_S_PKfS1_S1_S1_S1_ii
.const .align 4 .b8 kx_c[1024];
.const .align 4 .b8 ky_c[1024];
.const .align 4 .b8 kz_c[1024];
.global .align 4 .b8 __cudart_i2opi_f[24] = {65, 144, 67, 60, 153, 149, 98, 219, 192, 221, 52, 245, 209, 87, 39, 252, 41, 21, 68, 78, 110, 131, 249, 162};

.visible .entry _Z6cmpFHdPfS_S_PKfS1_S1_S1_S1_ii(
	.param .u64 .ptr .align 1 _Z6cmpFHdPfS_S_PKfS1_S1_S1_S1_ii_param_0,
	.param .u64 .ptr .align 1 _Z6cmpFHdPfS_S_PKfS1_S1_S1_S1_ii_param_1,
	.param .u64 .ptr .align 1 _Z6cmpFHdPfS_S_PKfS1_S1_S1_S1_ii_param_2,
	.param .u64 .ptr .align 1 _Z6cmpFHdPfS_S_PKfS1_S1_S1_S1_ii_param_3,
	.param .u64 .ptr .align 1 _Z6cmpFHdPfS_S_PKfS1_S1_S1_S1_ii_param_4,
	.param .u64 .ptr .align 1 _Z6cmpFHdPfS_S_PKfS1_S1_S1_S1_ii_param_5,
	.param .u64 .ptr .align 1 _Z6cmpFHdPfS_S_PKfS1_S1_S1_S1_ii_param_6,
	.param .u64 .ptr .align 1 _Z6cmpFHdPfS_S_PKfS1_S1_S1_S1_ii_param_7,
	.param .u32 _Z6cmpFHdPfS_S_PKfS1_S1_S1_S1_ii_param_8,
	.param .u32 _Z6cmpFHdPfS_S_PKfS1_S1_S1_S1_ii_param_9
)
{
	.local .align 4 .b8 	__local_depot0[28];
	.reg .b64 	%SP;
	.reg .b64 	%SPL;
	.reg .pred 	%p<87>;
	.reg .b32 	%r<416>;
	.reg .b32 	%f<340>;
	.reg .b64 	%rd<209>;
	.reg .b64 	%fd<21>;

	mov.u64 	%SPL, __local_depot0;
	ld.param.u64 	%rd44, [_Z6cmpFHdPfS_S_PKfS1_S1_S1_S1_ii_param_0];
	ld.param.u64 	%rd45, [_Z6cmpFHdPfS_S_PKfS1_S1_S1_S1_ii_param_1];
	ld.param.u64 	%rd47, [_Z6cmpFHdPfS_S_PKfS1_S1_S1_S1_ii_param_3];
	ld.param.u64 	%rd48, [_Z6cmpFHdPfS_S_PKfS1_S1_S1_S1_ii_param_4];
	ld.param.u64 	%rd49, [_Z6cmpFHdPfS_S_PKfS1_S1_S1_S1_ii_param_5];
	ld.param.u32 	%r141, [_Z6cmpFHdPfS_S_PKfS1_S1_S1_S1_ii_param_9];
	add.u64 	%rd1, %SPL, 0;
	add.u64 	%rd2, %SPL, 0;
	mov.u32 	%r142, %ctaid.x;
	shl.b32 	%r143, %r142, 8;
	mov.u32 	%r144, %tid.x;
	add.s32 	%r1, %r143, %r144;
	setp.ge.s32 	%p1, %r1, %r141;
	@%p1 bra 	$L__BB0_89;
	ld.param.u32 	%r369, [_Z6cmpFHdPfS_S_PKfS1_S1_S1_S1_ii_param_8];
	cvta.to.global.u64 	%rd54, %rd44;
	cvta.to.global.u64 	%rd55, %rd45;
	cvta.to.global.u64 	%rd56, %rd47;
	cvta.to.global.u64 	%rd57, %rd48;
	cvta.to.global.u64 	%rd58, %rd49;
	mul.wide.s32 	%rd59, %r1, 4;
	add.s64 	%rd60, %rd56, %rd59;
	ld.global.f32 	%f1, [%rd60];
	add.s64 	%rd61, %rd57, %rd59;
	ld.global.f32 	%f2, [%rd61];
	add.s64 	%rd62, %rd58, %rd59;
	ld.global.f32 	%f3, [%rd62];
	add.s64 	%rd3, %rd54, %rd59;
	ld.global.f32 	%f338, [%rd3];
	add.s64 	%rd4, %rd55, %rd59;
	ld.global.f32 	%f339, [%rd4];
	setp.lt.s32 	%p2, %r369, 1;
	@%p2 bra 	$L__BB0_88;
	ld.param.u32 	%r370, [_Z6cmpFHdPfS_S_PKfS1_S1_S1_S1_ii_param_8];
	and.b32  	%r2, %r370, 3;
	setp.lt.u32 	%p3, %r370, 4;
	mov.b32 	%r406, 0;
	@%p3 bra 	$L__BB0_69;
	mov.b32 	%r372, 0;
	mov.u64 	%rd64, kx_c;
	mov.u64 	%rd65, ky_c;
	mov.u64 	%rd66, kz_c;
$L__BB0_4:
	.pragma "nounroll";
	mul.wide.u32 	%rd63, %r372, 4;
	add.s64 	%rd5, %rd64, %rd63;
	ld.const.f32 	%f77, [%rd5];
	add.s64 	%rd6, %rd65, %rd63;
	ld.const.f32 	%f78, [%rd6];
	mul.f32 	%f79, %f2, %f78;
	fma.rn.f32 	%f80, %f1, %f77, %f79;
	add.s64 	%rd7, %rd66, %rd63;
	ld.const.f32 	%f81, [%rd7];
	fma.rn.f32 	%f82, %f3, %f81, %f80;
	mul.f32 	%f8, %f82, 0f40C90FDB;
	mul.f32 	%f83, %f8, 0f3F22F983;
	cvt.rni.s32.f32 	%r380, %f83;
	cvt.rn.f32.s32 	%f84, %r380;
	fma.rn.f32 	%f85, %f84, 0fBFC90FDA, %f8;
	fma.rn.f32 	%f86, %f84, 0fB3A22168, %f85;
	fma.rn.f32 	%f323, %f84, 0fA7C234C5, %f86;
	abs.f32 	%f10, %f8;
	setp.ltu.f32 	%p4, %f10, 0f47CE4780;
	mov.u32 	%r376, %r380;
	mov.f32 	%f322, %f323;
	@%p4 bra 	$L__BB0_12;
	setp.neu.f32 	%p5, %f10, 0f7F800000;
	@%p5 bra 	$L__BB0_7;
	mov.f32 	%f89, 0f00000000;
	mul.rn.f32 	%f322, %f8, %f89;
	mov.b32 	%r376, 0;
	bra.uni 	$L__BB0_12;
$L__BB0_7:
	mov.b32 	%r5, %f8;
	mov.b64 	%rd197, 0;
	mov.b32 	%r373, 0;
$L__BB0_8:
	.pragma "nounroll";
	mul.wide.u32 	%rd68, %r373, 4;
	mov.u64 	%rd69, __cudart_i2opi_f;
	add.s64 	%rd70, %rd69, %rd68;
	ld.global.nc.u32 	%r148, [%rd70];
	shl.b32 	%r149, %r5, 8;
	or.b32  	%r150, %r149, -2147483648;
	mad.wide.u32 	%rd71, %r148, %r150, %rd197;
	shr.u64 	%rd197, %rd71, 32;
	add.s64 	%rd72, %rd2, %rd68;
	st.local.u32 	[%rd72], %rd71;
	add.s32 	%r373, %r373, 1;
	setp.ne.s32 	%p6, %r373, 6;
	@%p6 bra 	$L__BB0_8;
	shr.u32 	%r151, %r5, 23;
	st.local.u32 	[%rd2+24], %rd197;
	and.b32  	%r8, %r151, 31;
	and.b32  	%r152, %r151, 224;
	add.s32 	%r153, %r152, -128;
	shr.u32 	%r154, %r153, 5;
	mul.wide.u32 	%rd73, %r154, 4;
	sub.s64 	%rd10, %rd2, %rd73;
	ld.local.u32 	%r374, [%rd10+24];
	ld.local.u32 	%r375, [%rd10+20];
	setp.eq.s32 	%p7, %r8, 0;
	@%p7 bra 	$L__BB0_11;
	shf.l.wrap.b32 	%r374, %r375, %r374, %r8;
	ld.local.u32 	%r155, [%rd10+16];
	shf.l.wrap.b32 	%r375, %r155, %r375, %r8;
$L__BB0_11:
	shr.u32 	%r156, %r374, 30;
	shf.l.wrap.b32 	%r157, %r375, %r374, 2;
	shl.b32 	%r158, %r375, 2;
	shr.u32 	%r159, %r157, 31;
	add.s32 	%r160, %r159, %r156;
	neg.s32 	%r161, %r160;
	setp.lt.s32 	%p8, %r5, 0;
	selp.b32 	%r376, %r161, %r160, %p8;
	xor.b32  	%r162, %r157, %r5;
	shr.s32 	%r163, %r157, 31;
	xor.b32  	%r164, %r163, %r157;
	xor.b32  	%r165, %r163, %r158;
	cvt.u64.u32 	%rd74, %r164;
	shl.b64 	%rd75, %rd74, 32;
	cvt.u64.u32 	%rd76, %r165;
	or.b64  	%rd77, %rd75, %rd76;
	cvt.rn.f64.s64 	%fd1, %rd77;
	mul.f64 	%fd2, %fd1, 0d3BF921FB54442D19;
	cvt.rn.f32.f64 	%f87, %fd2;
	neg.f32 	%f88, %f87;
	setp.lt.s32 	%p9, %r162, 0;
	selp.f32 	%f322, %f88, %f87, %p9;
$L__BB0_12:
	add.s32 	%r167, %r376, 1;
	mul.rn.f32 	%f90, %f322, %f322;
	and.b32  	%r168, %r376, 1;
	setp.eq.b32 	%p11, %r168, 1;
	selp.f32 	%f91, %f322, 0f3F800000, %p11;
	fma.rn.f32 	%f92, %f90, %f91, 0f00000000;
	fma.rn.f32 	%f93, %f90, 0f37CBAC00, 0fBAB607ED;
	selp.f32 	%f94, 0fB94D4153, %f93, %p11;
	selp.f32 	%f95, 0f3C0885E4, 0f3D2AAABB, %p11;
	fma.rn.f32 	%f96, %f94, %f90, %f95;
	selp.f32 	%f97, 0fBE2AAAA8, 0fBEFFFFFF, %p11;
	fma.rn.f32 	%f98, %f96, %f90, %f97;
	fma.rn.f32 	%f99, %f98, %f92, %f91;
	and.b32  	%r169, %r167, 2;
	setp.eq.s32 	%p12, %r169, 0;
	mov.f32 	%f100, 0f00000000;
	sub.f32 	%f101, %f100, %f99;
	selp.f32 	%f14, %f99, %f101, %p12;
	@%p4 bra 	$L__BB0_20;
	setp.neu.f32 	%p13, %f10, 0f7F800000;
	@%p13 bra 	$L__BB0_15;
	mov.f32 	%f104, 0f00000000;
	mul.rn.f32 	%f323, %f8, %f104;
	mov.b32 	%r380, 0;
	bra.uni 	$L__BB0_20;
$L__BB0_15:
	mov.b32 	%r17, %f8;
	shl.b32 	%r171, %r17, 8;
	or.b32  	%r18, %r171, -2147483648;
	mov.b64 	%rd198, 0;
	mov.b32 	%r377, 0;
$L__BB0_16:
	.pragma "nounroll";
	mul.wide.u32 	%rd79, %r377, 4;
	mov.u64 	%rd80, __cudart_i2opi_f;
	add.s64 	%rd81, %rd80, %rd79;
	ld.global.nc.u32 	%r172, [%rd81];
	mad.wide.u32 	%rd82, %r172, %r18, %rd198;
	shr.u64 	%rd198, %rd82, 32;
	add.s64 	%rd83, %rd1, %rd79;
	st.local.u32 	[%rd83], %rd82;
	add.s32 	%r377, %r377, 1;
	setp.ne.s32 	%p14, %r377, 6;
	@%p14 bra 	$L__BB0_16;
	shr.u32 	%r173, %r17, 23;
	st.local.u32 	[%rd1+24], %rd198;
	and.b32  	%r21, %r173, 31;
	and.b32  	%r174, %r173, 224;
	add.s32 	%r175, %r174, -128;
	shr.u32 	%r176, %r175, 5;
	mul.wide.u32 	%rd84, %r176, 4;
	sub.s64 	%rd13, %rd1, %rd84;
	ld.local.u32 	%r378, [%rd13+24];
	ld.local.u32 	%r379, [%rd13+20];
	setp.eq.s32 	%p15, %r21, 0;
	@%p15 bra 	$L__BB0_19;
	shf.l.wrap.b32 	%r378, %r379, %r378, %r21;
	ld.local.u32 	%r177, [%rd13+16];
	shf.l.wrap.b32 	%r379, %r177, %r379, %r21;
$L__BB0_19:
	shr.u32 	%r178, %r378, 30;
	shf.l.wrap.b32 	%r179, %r379, %r378, 2;
	shl.b32 	%r180, %r379, 2;
	shr.u32 	%r181, %r179, 31;
	add.s32 	%r182, %r181, %r178;
	neg.s32 	%r183, %r182;
	setp.lt.s32 	%p16, %r17, 0;
	selp.b32 	%r380, %r183, %r182, %p16;
	xor.b32  	%r184, %r179, %r17;
	shr.s32 	%r185, %r179, 31;
	xor.b32  	%r186, %r185, %r179;
	xor.b32  	%r187, %r185, %r180;
	cvt.u64.u32 	%rd85, %r186;
	shl.b64 	%rd86, %rd85, 32;
	cvt.u64.u32 	%rd87, %r187;
	or.b64  	%rd88, %rd86, %rd87;
	cvt.rn.f64.s64 	%fd3, %rd88;
	mul.f64 	%fd4, %fd3, 0d3BF921FB54442D19;
	cvt.rn.f32.f64 	%f102, %fd4;
	neg.f32 	%f103, %f102;
	setp.lt.s32 	%p17, %r184, 0;
	selp.f32 	%f323, %f103, %f102, %p17;
$L__BB0_20:
	ld.param.u64 	%rd195, [_Z6cmpFHdPfS_S_PKfS1_S1_S1_S1_ii_param_7];
	ld.param.u64 	%rd193, [_Z6cmpFHdPfS_S_PKfS1_S1_S1_S1_ii_param_6];
	mul.rn.f32 	%f105, %f323, %f323;
	and.b32  	%r189, %r380, 1;
	setp.eq.b32 	%p18, %r189, 1;
	selp.f32 	%f106, 0f3F800000, %f323, %p18;
	fma.rn.f32 	%f107, %f105, %f106, 0f00000000;
	fma.rn.f32 	%f108, %f105, 0f37CBAC00, 0fBAB607ED;
	selp.f32 	%f109, %f108, 0fB94D4153, %p18;
	selp.f32 	%f110, 0f3D2AAABB, 0f3C0885E4, %p18;
	fma.rn.f32 	%f111, %f109, %f105, %f110;
	selp.f32 	%f112, 0fBEFFFFFF, 0fBE2AAAA8, %p18;
	fma.rn.f32 	%f113, %f111, %f105, %f112;
	fma.rn.f32 	%f114, %f113, %f107, %f106;
	and.b32  	%r190, %r380, 2;
	setp.eq.s32 	%p19, %r190, 0;
	mov.f32 	%f115, 0f00000000;
	sub.f32 	%f116, %f115, %f114;
	selp.f32 	%f117, %f114, %f116, %p19;
	cvta.to.global.u64 	%rd89, %rd193;
	mul.wide.u32 	%rd90, %r372, 4;
	add.s64 	%rd14, %rd89, %rd90;
	ld.global.f32 	%f118, [%rd14];
	mul.f32 	%f119, %f14, %f118;
	cvta.to.global.u64 	%rd91, %rd195;
	add.s64 	%rd15, %rd91, %rd90;
	ld.global.f32 	%f120, [%rd15];
	mul.f32 	%f121, %f120, %f117;
	sub.f32 	%f122, %f119, %f121;
	add.f32 	%f18, %f338, %f122;
	mul.f32 	%f123, %f118, %f117;
	fma.rn.f32 	%f124, %f14, %f120, %f123;
	add.f32 	%f19, %f339, %f124;
	ld.const.f32 	%f125, [%rd5+4];
	ld.const.f32 	%f126, [%rd6+4];
	mul.f32 	%f127, %f2, %f126;
	fma.rn.f32 	%f128, %f1, %f125, %f127;
	ld.const.f32 	%f129, [%rd7+4];
	fma.rn.f32 	%f130, %f3, %f129, %f128;
	mul.f32 	%f20, %f130, 0f40C90FDB;
	mul.f32 	%f131, %f20, 0f3F22F983;
	cvt.rni.s32.f32 	%r388, %f131;
	cvt.rn.f32.s32 	%f132, %r388;
	fma.rn.f32 	%f133, %f132, 0fBFC90FDA, %f20;
	fma.rn.f32 	%f134, %f132, 0fB3A22168, %f133;
	fma.rn.f32 	%f325, %f132, 0fA7C234C5, %f134;
	abs.f32 	%f22, %f20;
	setp.ltu.f32 	%p20, %f22, 0f47CE4780;
	mov.u32 	%r384, %r388;
	mov.f32 	%f324, %f325;
	@%p20 bra 	$L__BB0_28;
	setp.eq.f32 	%p21, %f22, 0f7F800000;
	@%p21 bra 	$L__BB0_27;
	mov.b32 	%r31, %f20;
	mov.b64 	%rd199, 0;
	mov.b32 	%r381, 0;
$L__BB0_23:
	.pragma "nounroll";
	mul.wide.u32 	%rd93, %r381, 4;
	mov.u64 	%rd94, __cudart_i2opi_f;
	add.s64 	%rd95, %rd94, %rd93;
	ld.global.nc.u32 	%r192, [%rd95];
	shl.b32 	%r193, %r31, 8;
	or.b32  	%r194, %r193, -2147483648;
	mad.wide.u32 	%rd96, %r192, %r194, %rd199;
	shr.u64 	%rd199, %rd96, 32;
	add.s64 	%rd97, %rd2, %rd93;
	st.local.u32 	[%rd97], %rd96;
	add.s32 	%r381, %r381, 1;
	setp.ne.s32 	%p22, %r381, 6;
	@%p22 bra 	$L__BB0_23;
	shr.u32 	%r195, %r31, 23;
	st.local.u32 	[%rd2+24], %rd199;
	and.b32  	%r34, %r195, 31;
	and.b32  	%r196, %r195, 224;
	add.s32 	%r197, %r196, -128;
	shr.u32 	%r198, %r197, 5;
	mul.wide.u32 	%rd98, %r198, 4;
	sub.s64 	%rd18, %rd2, %rd98;
	ld.local.u32 	%r382, [%rd18+24];
	ld.local.u32 	%r383, [%rd18+20];
	setp.eq.s32 	%p23, %r34, 0;
	@%p23 bra 	$L__BB0_26;
	shf.l.wrap.b32 	%r382, %r383, %r382, %r34;
	ld.local.u32 	%r199, [%rd18+16];
	shf.l.wrap.b32 	%r383, %r199, %r383, %r34;
$L__BB0_26:
	shr.u32 	%r200, %r382, 30;
	shf.l.wrap.b32 	%r201, %r383, %r382, 2;
	shl.b32 	%r202, %r383, 2;
	shr.u32 	%r203, %r201, 31;
	add.s32 	%r204, %r203, %r200;
	neg.s32 	%r205, %r204;
	setp.lt.s32 	%p24, %r31, 0;
	selp.b32 	%r384, %r205, %r204, %p24;
	xor.b32  	%r206, %r201, %r31;
	shr.s32 	%r207, %r201, 31;
	xor.b32  	%r208, %r207, %r201;
	xor.b32  	%r209, %r207, %r202;
	cvt.u64.u32 	%rd99, %r208;
	shl.b64 	%rd100, %rd99, 32;
	cvt.u64.u32 	%rd101, %r209;
	or.b64  	%rd102, %rd100, %rd101;
	cvt.rn.f64.s64 	%fd5, %rd102;
	mul.f64 	%fd6, %fd5, 0d3BF921FB54442D19;
	cvt.rn.f32.f64 	%f135, %fd6;
	neg.f32 	%f136, %f135;
	setp.lt.s32 	%p25, %r206, 0;
	selp.f32 	%f324, %f136, %f135, %p25;
	bra.uni 	$L__BB0_28;
$L__BB0_27:
	mov.f32 	%f137, 0f00000000;
	mul.rn.f32 	%f324, %f20, %f137;
	mov.b32 	%r384, 0;
$L__BB0_28:
	add.s32 	%r211, %r384, 1;
	mul.rn.f32 	%f138, %f324, %f324;
	and.b32  	%r212, %r384, 1;
	setp.eq.b32 	%p27, %r212, 1;
	selp.f32 	%f139, %f324, 0f3F800000, %p27;
	fma.rn.f32 	%f140, %f138, %f139, 0f00000000;
	fma.rn.f32 	%f141, %f138, 0f37CBAC00, 0fBAB607ED;
	selp.f32 	%f142, 0fB94D4153, %f141, %p27;
	selp.f32 	%f143, 0f3C0885E4, 0f3D2AAABB, %p27;
	fma.rn.f32 	%f144, %f142, %f138, %f143;
	selp.f32 	%f145, 0fBE2AAAA8, 0fBEFFFFFF, %p27;
	fma.rn.f32 	%f146, %f144, %f138, %f145;
	fma.rn.f32 	%f147, %f146, %f140, %f139;
	and.b32  	%r213, %r211, 2;
	setp.eq.s32 	%p28, %r213, 0;
	mov.f32 	%f148, 0f00000000;
	sub.f32 	%f149, %f148, %f147;
	selp.f32 	%f26, %f147, %f149, %p28;
	@%p20 bra 	$L__BB0_36;
	setp.eq.f32 	%p29, %f22, 0f7F800000;
	@%p29 bra 	$L__BB0_35;
	mov.b32 	%r43, %f20;
	mov.b64 	%rd200, 0;
	mov.b32 	%r385, 0;
$L__BB0_31:
	.pragma "nounroll";
	mul.wide.u32 	%rd104, %r385, 4;
	mov.u64 	%rd105, __cudart_i2opi_f;
	add.s64 	%rd106, %rd105, %rd104;
	ld.global.nc.u32 	%r215, [%rd106];
	shl.b32 	%r216, %r43, 8;
	or.b32  	%r217, %r216, -2147483648;
	mad.wide.u32 	%rd107, %r215, %r217, %rd200;
	shr.u64 	%rd200, %rd107, 32;
	add.s64 	%rd108, %rd1, %rd104;
	st.local.u32 	[%rd108], %rd107;
	add.s32 	%r385, %r385, 1;
	setp.ne.s32 	%p30, %r385, 6;
	@%p30 bra 	$L__BB0_31;
	shr.u32 	%r218, %r43, 23;
	st.local.u32 	[%rd1+24], %rd200;
	and.b32  	%r46, %r218, 31;
	and.b32  	%r219, %r218, 224;
	add.s32 	%r220, %r219, -128;
	shr.u32 	%r221, %r220, 5;
	mul.wide.u32 	%rd109, %r221, 4;
	sub.s64 	%rd21, %rd1, %rd109;
	ld.local.u32 	%r386, [%rd21+24];
	ld.local.u32 	%r387, [%rd21+20];
	setp.eq.s32 	%p31, %r46, 0;
	@%p31 bra 	$L__BB0_34;
	shf.l.wrap.b32 	%r386, %r387, %r386, %r46;
	ld.local.u32 	%r222, [%rd21+16];
	shf.l.wrap.b32 	%r387, %r222, %r387, %r46;
$L__BB0_34:
	shr.u32 	%r223, %r386, 30;
	shf.l.wrap.b32 	%r224, %r387, %r386, 2;
	shl.b32 	%r225, %r387, 2;
	shr.u32 	%r226, %r224, 31;
	add.s32 	%r227, %r226, %r223;
	neg.s32 	%r228, %r227;
	setp.lt.s32 	%p32, %r43, 0;
	selp.b32 	%r388, %r228, %r227, %p32;
	xor.b32  	%r229, %r224, %r43;
	shr.s32 	%r230, %r224, 31;
	xor.b32  	%r231, %r230, %r224;
	xor.b32  	%r232, %r230, %r225;
	cvt.u64.u32 	%rd110, %r231;
	shl.b64 	%rd111, %rd110, 32;
	cvt.u64.u32 	%rd112, %r232;
	or.b64  	%rd113, %rd111, %rd112;
	cvt.rn.f64.s64 	%fd7, %rd113;
	mul.f64 	%fd8, %fd7, 0d3BF921FB54442D19;
	cvt.rn.f32.f64 	%f150, %fd8;
	neg.f32 	%f151, %f150;
	setp.lt.s32 	%p33, %r229, 0;
	selp.f32 	%f325, %f151, %f150, %p33;
	bra.uni 	$L__BB0_36;
$L__BB0_35:
	mov.f32 	%f152, 0f00000000;
	mul.rn.f32 	%f325, %f20, %f152;
	mov.b32 	%r388, 0;
$L__BB0_36:
	mul.rn.f32 	%f153, %f325, %f325;
	and.b32  	%r234, %r388, 1;
	setp.eq.b32 	%p34, %r234, 1;
	selp.f32 	%f154, 0f3F800000, %f325, %p34;
	fma.rn.f32 	%f155, %f153, %f154, 0f00000000;
	fma.rn.f32 	%f156, %f153, 0f37CBAC00, 0fBAB607ED;
	selp.f32 	%f157, %f156, 0fB94D4153, %p34;
	selp.f32 	%f158, 0f3D2AAABB, 0f3C0885E4, %p34;
	fma.rn.f32 	%f159, %f157, %f153, %f158;
	selp.f32 	%f160, 0fBEFFFFFF, 0fBE2AAAA8, %p34;
	fma.rn.f32 	%f161, %f159, %f153, %f160;
	fma.rn.f32 	%f162, %f161, %f155, %f154;
	and.b32  	%r235, %r388, 2;
	setp.eq.s32 	%p35, %r235, 0;
	mov.f32 	%f163, 0f00000000;
	sub.f32 	%f164, %f163, %f162;
	selp.f32 	%f165, %f162, %f164, %p35;
	ld.global.f32 	%f166, [%rd14+4];
	mul.f32 	%f167, %f26, %f166;
	ld.global.f32 	%f168, [%rd15+4];
	mul.f32 	%f169, %f168, %f165;
	sub.f32 	%f170, %f167, %f169;
	add.f32 	%f30, %f18, %f170;
	mul.f32 	%f171, %f166, %f165;
	fma.rn.f32 	%f172, %f26, %f168, %f171;
	add.f32 	%f31, %f19, %f172;
	ld.const.f32 	%f173, [%rd5+8];
	ld.const.f32 	%f174, [%rd6+8];
	mul.f32 	%f175, %f2, %f174;
	fma.rn.f32 	%f176, %f1, %f173, %f175;
	ld.const.f32 	%f177, [%rd7+8];
	fma.rn.f32 	%f178, %f3, %f177, %f176;
	mul.f32 	%f32, %f178, 0f40C90FDB;
	mul.f32 	%f179, %f32, 0f3F22F983;
	cvt.rni.s32.f32 	%r396, %f179;
	cvt.rn.f32.s32 	%f180, %r396;
	fma.rn.f32 	%f181, %f180, 0fBFC90FDA, %f32;
	fma.rn.f32 	%f182, %f180, 0fB3A22168, %f181;
	fma.rn.f32 	%f327, %f180, 0fA7C234C5, %f182;
	abs.f32 	%f34, %f32;
	setp.ltu.f32 	%p36, %f34, 0f47CE4780;
	mov.u32 	%r392, %r396;
	mov.f32 	%f326, %f327;
	@%p36 bra 	$L__BB0_44;
	setp.eq.f32 	%p37, %f34, 0f7F800000;
	@%p37 bra 	$L__BB0_43;
	mov.b32 	%r56, %f32;
	mov.b64 	%rd201, 0;
	mov.b32 	%r389, 0;
$L__BB0_39:
	.pragma "nounroll";
	mul.wide.u32 	%rd115, %r389, 4;
	mov.u64 	%rd116, __cudart_i2opi_f;
	add.s64 	%rd117, %rd116, %rd115;
	ld.global.nc.u32 	%r237, [%rd117];
	shl.b32 	%r238, %r56, 8;
	or.b32  	%r239, %r238, -2147483648;
	mad.wide.u32 	%rd118, %r237, %r239, %rd201;
	shr.u64 	%rd201, %rd118, 32;
	add.s64 	%rd119, %rd2, %rd115;
	st.local.u32 	[%rd119], %rd118;
	add.s32 	%r389, %r389, 1;
	setp.ne.s32 	%p38, %r389, 6;
	@%p38 bra 	$L__BB0_39;
	shr.u32 	%r240, %r56, 23;
	st.local.u32 	[%rd2+24], %rd201;
	and.b32  	%r59, %r240, 31;
	and.b32  	%r241, %r240, 224;
	add.s32 	%r242, %r241, -128;
	shr.u32 	%r243, %r242, 5;
	mul.wide.u32 	%rd120, %r243, 4;
	sub.s64 	%rd24, %rd2, %rd120;
	ld.local.u32 	%r390, [%rd24+24];
	ld.local.u32 	%r391, [%rd24+20];
	setp.eq.s32 	%p39, %r59, 0;
	@%p39 bra 	$L__BB0_42;
	shf.l.wrap.b32 	%r390, %r391, %r390, %r59;
	ld.local.u32 	%r244, [%rd24+16];
	shf.l.wrap.b32 	%r391, %r244, %r391, %r59;
$L__BB0_42:
	shr.u32 	%r245, %r390, 30;
	shf.l.wrap.b32 	%r246, %r391, %r390, 2;
	shl.b32 	%r247, %r391, 2;
	shr.u32 	%r248, %r246, 31;
	add.s32 	%r249, %r248, %r245;
	neg.s32 	%r250, %r249;
	setp.lt.s32 	%p40, %r56, 0;
	selp.b32 	%r392, %r250, %r249, %p40;
	xor.b32  	%r251, %r246, %r56;
	shr.s32 	%r252, %r246, 31;
	xor.b32  	%r253, %r252, %r246;
	xor.b32  	%r254, %r252, %r247;
	cvt.u64.u32 	%rd121, %r253;
	shl.b64 	%rd122, %rd121, 32;
	cvt.u64.u32 	%rd123, %r254;
	or.b64  	%rd124, %rd122, %rd123;
	cvt.rn.f64.s64 	%fd9, %rd124;
	mul.f64 	%fd10, %fd9, 0d3BF921FB54442D19;
	cvt.rn.f32.f64 	%f183, %fd10;
	neg.f32 	%f184, %f183;
	setp.lt.s32 	%p41, %r251, 0;
	selp.f32 	%f326, %f184, %f183, %p41;
	bra.uni 	$L__BB0_44;
$L__BB0_43:
	mov.f32 	%f185, 0f00000000;
	mul.rn.f32 	%f326, %f32, %f185;
	mov.b32 	%r392, 0;
$L__BB0_44:
	add.s32 	%r256, %r392, 1;
	mul.rn.f32 	%f186, %f326, %f326;
	and.b32  	%r257, %r392, 1;
	setp.eq.b32 	%p43, %r257, 1;
	selp.f32 	%f187, %f326, 0f3F800000, %p43;
	fma.rn.f32 	%f188, %f186, %f187, 0f00000000;
	fma.rn.f32 	%f189, %f186, 0f37CBAC00, 0fBAB607ED;
	selp.f32 	%f190, 0fB94D4153, %f189, %p43;
	selp.f32 	%f191, 0f3C0885E4, 0f3D2AAABB, %p43;
	fma.rn.f32 	%f192, %f190, %f186, %f191;
	selp.f32 	%f193, 0fBE2AAAA8, 0fBEFFFFFF, %p43;
	fma.rn.f32 	%f194, %f192, %f186, %f193;
	fma.rn.f32 	%f195, %f194, %f188, %f187;
	and.b32  	%r258, %r256, 2;
	setp.eq.s32 	%p44, %r258, 0;
	mov.f32 	%f196, 0f00000000;
	sub.f32 	%f197, %f196, %f195;
	selp.f32 	%f38, %f195, %f197, %p44;
	@%p36 bra 	$L__BB0_52;
	setp.eq.f32 	%p45, %f34, 0f7F800000;
	@%p45 bra 	$L__BB0_51;
	mov.b32 	%r68, %f32;
	mov.b64 	%rd202, 0;
	mov.b32 	%r393, 0;
$L__BB0_47:
	.pragma "nounroll";
	mul.wide.u32 	%rd126, %r393, 4;
	mov.u64 	%rd127, __cudart_i2opi_f;
	add.s64 	%rd128, %rd127, %rd126;
	ld.global.nc.u32 	%r260, [%rd128];
	shl.b32 	%r261, %r68, 8;
	or.b32  	%r262, %r261, -2147483648;
	mad.wide.u32 	%rd129, %r260, %r262, %rd202;
	shr.u64 	%rd202, %rd129, 32;
	add.s64 	%rd130, %rd1, %rd126;
	st.local.u32 	[%rd130], %rd129;
	add.s32 	%r393, %r393, 1;
	setp.ne.s32 	%p46, %r393, 6;
	@%p46 bra 	$L__BB0_47;
	shr.u32 	%r263, %r68, 23;
	st.local.u32 	[%rd1+24], %rd202;
	and.b32  	%r71, %r263, 31;
	and.b32  	%r264, %r263, 224;
	add.s32 	%r265, %r264, -128;
	shr.u32 	%r266, %r265, 5;
	mul.wide.u32 	%rd131, %r266, 4;
	sub.s64 	%rd27, %rd1, %rd131;
	ld.local.u32 	%r394, [%rd27+24];
	ld.local.u32 	%r395, [%rd27+20];
	setp.eq.s32 	%p47, %r71, 0;
	@%p47 bra 	$L__BB0_50;
	shf.l.wrap.b32 	%r394, %r395, %r394, %r71;
	ld.local.u32 	%r267, [%rd27+16];
	shf.l.wrap.b32 	%r395, %r267, %r395, %r71;
$L__BB0_50:
	shr.u32 	%r268, %r394, 30;
	shf.l.wrap.b32 	%r269, %r395, %r394, 2;
	shl.b32 	%r270, %r395, 2;
	shr.u32 	%r271, %r269, 31;
	add.s32 	%r272, %r271, %r268;
	neg.s32 	%r273, %r272;
	setp.lt.s32 	%p48, %r68, 0;
	selp.b32 	%r396, %r273, %r272, %p48;
	xor.b32  	%r274, %r269, %r68;
	shr.s32 	%r275, %r269, 31;
	xor.b32  	%r276, %r275, %r269;
	xor.b32  	%r277, %r275, %r270;
	cvt.u64.u32 	%rd132, %r276;
	shl.b64 	%rd133, %rd132, 32;
	cvt.u64.u32 	%rd134, %r277;
	or.b64  	%rd135, %rd133, %rd134;
	cvt.rn.f64.s64 	%fd11, %rd135;
	mul.f64 	%fd12, %fd11, 0d3BF921FB54442D19;
	cvt.rn.f32.f64 	%f198, %fd12;
	neg.f32 	%f199, %f198;
	setp.lt.s32 	%p49, %r274, 0;
	selp.f32 	%f327, %f199, %f198, %p49;
	bra.uni 	$L__BB0_52;
$L__BB0_51:
	mov.f32 	%f200, 0f00000000;
	mul.rn.f32 	%f327, %f32, %f200;
	mov.b32 	%r396, 0;
$L__BB0_52:
	mul.rn.f32 	%f201, %f327, %f327;
	and.b32  	%r279, %r396, 1;
	setp.eq.b32 	%p50, %r279, 1;
	selp.f32 	%f202, 0f3F800000, %f327, %p50;
	fma.rn.f32 	%f203, %f201, %f202, 0f00000000;
	fma.rn.f32 	%f204, %f201, 0f37CBAC00, 0fBAB607ED;
	selp.f32 	%f205, %f204, 0fB94D4153, %p50;
	selp.f32 	%f206, 0f3D2AAABB, 0f3C0885E4, %p50;
	fma.rn.f32 	%f207, %f205, %f201, %f206;
	selp.f32 	%f208, 0fBEFFFFFF, 0fBE2AAAA8, %p50;
	fma.rn.f32 	%f209, %f207, %f201, %f208;
	fma.rn.f32 	%f210, %f209, %f203, %f202;
	and.b32  	%r280, %r396, 2;
	setp.eq.s32 	%p51, %r280, 0;
	mov.f32 	%f211, 0f00000000;
	sub.f32 	%f212, %f211, %f210;
	selp.f32 	%f213, %f210, %f212, %p51;
	ld.global.f32 	%f214, [%rd14+8];
	mul.f32 	%f215, %f38, %f214;
	ld.global.f32 	%f216, [%rd15+8];
	mul.f32 	%f217, %f216, %f213;
	sub.f32 	%f218, %f215, %f217;
	add.f32 	%f42, %f30, %f218;
	mul.f32 	%f219, %f214, %f213;
	fma.rn.f32 	%f220, %f38, %f216, %f219;
	add.f32 	%f43, %f31, %f220;
	ld.const.f32 	%f221, [%rd5+12];
	ld.const.f32 	%f222, [%rd6+12];
	mul.f32 	%f223, %f2, %f222;
	fma.rn.f32 	%f224, %f1, %f221, %f223;
	ld.const.f32 	%f225, [%rd7+12];
	fma.rn.f32 	%f226, %f3, %f225, %f224;
	mul.f32 	%f44, %f226, 0f40C90FDB;
	mul.f32 	%f227, %f44, 0f3F22F983;
	cvt.rni.s32.f32 	%r404, %f227;
	cvt.rn.f32.s32 	%f228, %r404;
	fma.rn.f32 	%f229, %f228, 0fBFC90FDA, %f44;
	fma.rn.f32 	%f230, %f228, 0fB3A22168, %f229;
	fma.rn.f32 	%f329, %f228, 0fA7C234C5, %f230;
	abs.f32 	%f46, %f44;
	setp.ltu.f32 	%p52, %f46, 0f47CE4780;
	mov.u32 	%r400, %r404;
	mov.f32 	%f328, %f329;
	@%p52 bra 	$L__BB0_60;
	setp.eq.f32 	%p53, %f46, 0f7F800000;
	@%p53 bra 	$L__BB0_59;
	mov.b32 	%r81, %f44;
	mov.b64 	%rd203, 0;
	mov.b32 	%r397, 0;
$L__BB0_55:
	.pragma "nounroll";
	mul.wide.u32 	%rd137, %r397, 4;
	mov.u64 	%rd138, __cudart_i2opi_f;
	add.s64 	%rd139, %rd138, %rd137;
	ld.global.nc.u32 	%r282, [%rd139];
	shl.b32 	%r283, %r81, 8;
	or.b32  	%r284, %r283, -2147483648;
	mad.wide.u32 	%rd140, %r282, %r284, %rd203;
	shr.u64 	%rd203, %rd140, 32;
	add.s64 	%rd141, %rd2, %rd137;
	st.local.u32 	[%rd141], %rd140;
	add.s32 	%r397, %r397, 1;
	setp.ne.s32 	%p54, %r397, 6;
	@%p54 bra 	$L__BB0_55;
	shr.u32 	%r285, %r81, 23;
	st.local.u32 	[%rd2+24], %rd203;
	and.b32  	%r84, %r285, 31;
	and.b32  	%r286, %r285, 224;
	add.s32 	%r287, %r286, -128;
	shr.u32 	%r288, %r287, 5;
	mul.wide.u32 	%rd142, %r288, 4;
	sub.s64 	%rd30, %rd2, %rd142;
	ld.local.u32 	%r398, [%rd30+24];
	ld.local.u32 	%r399, [%rd30+20];
	setp.eq.s32 	%p55, %r84, 0;
	@%p55 bra 	$L__BB0_58;
	shf.l.wrap.b32 	%r398, %r399, %r398, %r84;
	ld.local.u32 	%r289, [%rd30+16];
	shf.l.wrap.b32 	%r399, %r289, %r399, %r84;
$L__BB0_58:
	shr.u32 	%r290, %r398, 30;
	shf.l.wrap.b32 	%r291, %r399, %r398, 2;
	shl.b32 	%r292, %r399, 2;
	shr.u32 	%r293, %r291, 31;
	add.s32 	%r294, %r293, %r290;
	neg.s32 	%r295, %r294;
	setp.lt.s32 	%p56, %r81, 0;
	selp.b32 	%r400, %r295, %r294, %p56;
	xor.b32  	%r296, %r291, %r81;
	shr.s32 	%r297, %r291, 31;
	xor.b32  	%r298, %r297, %r291;
	xor.b32  	%r299, %r297, %r292;
	cvt.u64.u32 	%rd143, %r298;
	shl.b64 	%rd144, %rd143, 32;
	cvt.u64.u32 	%rd145, %r299;
	or.b64  	%rd146, %rd144, %rd145;
	cvt.rn.f64.s64 	%fd13, %rd146;
	mul.f64 	%fd14, %fd13, 0d3BF921FB54442D19;
	cvt.rn.f32.f64 	%f231, %fd14;
	neg.f32 	%f232, %f231;
	setp.lt.s32 	%p57, %r296, 0;
	selp.f32 	%f328, %f232, %f231, %p57;
	bra.uni 	$L__BB0_60;
$L__BB0_59:
	mov.f32 	%f233, 0f00000000;
	mul.rn.f32 	%f328, %f44, %f233;
	mov.b32 	%r400, 0;
$L__BB0_60:
	setp.ltu.f32 	%p58, %f46, 0f47CE4780;
	add.s32 	%r301, %r400, 1;
	mul.rn.f32 	%f234, %f328, %f328;
	and.b32  	%r302, %r400, 1;
	setp.eq.b32 	%p59, %r302, 1;
	selp.f32 	%f235, %f328, 0f3F800000, %p59;
	fma.rn.f32 	%f236, %f234, %f235, 0f00000000;
	fma.rn.f32 	%f237, %f234, 0f37CBAC00, 0fBAB607ED;
	selp.f32 	%f238, 0fB94D4153, %f237, %p59;
	selp.f32 	%f239, 0f3C0885E4, 0f3D2AAABB, %p59;
	fma.rn.f32 	%f240, %f238, %f234, %f239;
	selp.f32 	%f241, 0fBE2AAAA8, 0fBEFFFFFF, %p59;
	fma.rn.f32 	%f242, %f240, %f234, %f241;
	fma.rn.f32 	%f243, %f242, %f236, %f235;
	and.b32  	%r303, %r301, 2;
	setp.eq.s32 	%p60, %r303, 0;
	mov.f32 	%f244, 0f00000000;
	sub.f32 	%f245, %f244, %f243;
	selp.f32 	%f50, %f243, %f245, %p60;
	@%p58 bra 	$L__BB0_68;
	setp.eq.f32 	%p61, %f46, 0f7F800000;
	@%p61 bra 	$L__BB0_67;
	mov.b32 	%r93, %f44;
	shl.b32 	%r305, %r93, 8;
	or.b32  	%r94, %r305, -2147483648;
	mov.b64 	%rd204, 0;
	mov.b32 	%r401, 0;
$L__BB0_63:
	.pragma "nounroll";
	mul.wide.u32 	%rd148, %r401, 4;
	mov.u64 	%rd149, __cudart_i2opi_f;
	add.s64 	%rd150, %rd149, %rd148;
	ld.global.nc.u32 	%r306, [%rd150];
	mad.wide.u32 	%rd151, %r306, %r94, %rd204;
	shr.u64 	%rd204, %rd151, 32;
	add.s64 	%rd152, %rd1, %rd148;
	st.local.u32 	[%rd152], %rd151;
	add.s32 	%r401, %r401, 1;
	setp.ne.s32 	%p62, %r401, 6;
	@%p62 bra 	$L__BB0_63;
	shr.u32 	%r307, %r93, 23;
	st.local.u32 	[%rd1+24], %rd204;
	and.b32  	%r97, %r307, 31;
	and.b32  	%r308, %r307, 224;
	add.s32 	%r309, %r308, -128;
	shr.u32 	%r310, %r309, 5;
	mul.wide.u32 	%rd153, %r310, 4;
	sub.s64 	%rd33, %rd1, %rd153;
	ld.local.u32 	%r402, [%rd33+24];
	ld.local.u32 	%r403, [%rd33+20];
	setp.eq.s32 	%p63, %r97, 0;
	@%p63 bra 	$L__BB0_66;
	shf.l.wrap.b32 	%r402, %r403, %r402, %r97;
	ld.local.u32 	%r311, [%rd33+16];
	shf.l.wrap.b32 	%r403, %r311, %r403, %r97;
$L__BB0_66:
	shr.u32 	%r312, %r402, 30;
	shf.l.wrap.b32 	%r313, %r403, %r402, 2;
	shl.b32 	%r314, %r403, 2;
	shr.u32 	%r315, %r313, 31;
	add.s32 	%r316, %r315, %r312;
	neg.s32 	%r317, %r316;
	setp.lt.s32 	%p64, %r93, 0;
	selp.b32 	%r404, %r317, %r316, %p64;
	xor.b32  	%r318, %r313, %r93;
	shr.s32 	%r319, %r313, 31;
	xor.b32  	%r320, %r319, %r313;
	xor.b32  	%r321, %r319, %r314;
	cvt.u64.u32 	%rd154, %r320;
	shl.b64 	%rd155, %rd154, 32;
	cvt.u64.u32 	%rd156, %r321;
	or.b64  	%rd157, %rd155, %rd156;
	cvt.rn.f64.s64 	%fd15, %rd157;
	mul.f64 	%fd16, %fd15, 0d3BF921FB54442D19;
	cvt.rn.f32.f64 	%f246, %fd16;
	neg.f32 	%f247, %f246;
	setp.lt.s32 	%p65, %r318, 0;
	selp.f32 	%f329, %f247, %f246, %p65;
	bra.uni 	$L__BB0_68;
$L__BB0_67:
	mov.f32 	%f248, 0f00000000;
	mul.rn.f32 	%f329, %f44, %f248;
	mov.b32 	%r404, 0;
$L__BB0_68:
	ld.param.u32 	%r371, [_Z6cmpFHdPfS_S_PKfS1_S1_S1_S1_ii_param_8];
	mul.rn.f32 	%f249, %f329, %f329;
	and.b32  	%r323, %r404, 1;
	setp.eq.b32 	%p66, %r323, 1;
	selp.f32 	%f250, 0f3F800000, %f329, %p66;
	fma.rn.f32 	%f251, %f249, %f250, 0f00000000;
	fma.rn.f32 	%f252, %f249, 0f37CBAC00, 0fBAB607ED;
	selp.f32 	%f253, %f252, 0fB94D4153, %p66;
	selp.f32 	%f254, 0f3D2AAABB, 0f3C0885E4, %p66;
	fma.rn.f32 	%f255, %f253, %f249, %f254;
	selp.f32 	%f256, 0fBEFFFFFF, 0fBE2AAAA8, %p66;
	fma.rn.f32 	%f257, %f255, %f249, %f256;
	fma.rn.f32 	%f258, %f257, %f251, %f250;
	and.b32  	%r324, %r404, 2;
	setp.eq.s32 	%p67, %r324, 0;
	mov.f32 	%f259, 0f00000000;
	sub.f32 	%f260, %f259, %f258;
	selp.f32 	%f261, %f258, %f260, %p67;
	ld.global.f32 	%f262, [%rd14+12];
	mul.f32 	%f263, %f50, %f262;
	ld.global.f32 	%f264, [%rd15+12];
	mul.f32 	%f265, %f264, %f261;
	sub.f32 	%f266, %f263, %f265;
	add.f32 	%f338, %f42, %f266;
	mul.f32 	%f267, %f262, %f261;
	fma.rn.f32 	%f268, %f50, %f264, %f267;
	add.f32 	%f339, %f43, %f268;
	add.s32 	%r372, %r372, 4;
	and.b32  	%r406, %r371, 2147483644;
	setp.ne.s32 	%p68, %r372, %r406;
	@%p68 bra 	$L__BB0_4;
$L__BB0_69:
	setp.eq.s32 	%p69, %r2, 0;
	@%p69 bra 	$L__BB0_88;
	mov.b32 	%r407, 0;
	mov.u64 	%rd159, kx_c;
	mov.u64 	%rd161, ky_c;
	mov.u64 	%rd163, kz_c;
	mov.u64 	%rd175, __cudart_i2opi_f;
$L__BB0_71:
	.pragma "nounroll";
	mul.wide.u32 	%rd158, %r406, 4;
	add.s64 	%rd160, %rd159, %rd158;
	ld.const.f32 	%f269, [%rd160];
	add.s64 	%rd162, %rd161, %rd158;
	ld.const.f32 	%f270, [%rd162];
	mul.f32 	%f271, %f2, %f270;
	fma.rn.f32 	%f272, %f1, %f269, %f271;
	add.s64 	%rd164, %rd163, %rd158;
	ld.const.f32 	%f273, [%rd164];
	fma.rn.f32 	%f274, %f3, %f273, %f272;
	mul.f32 	%f62, %f274, 0f40C90FDB;
	mul.f32 	%f275, %f62, 0f3F22F983;
	cvt.rni.s32.f32 	%r415, %f275;
	cvt.rn.f32.s32 	%f276, %r415;
	fma.rn.f32 	%f277, %f276, 0fBFC90FDA, %f62;
	fma.rn.f32 	%f278, %f276, 0fB3A22168, %f277;
	fma.rn.f32 	%f337, %f276, 0fA7C234C5, %f278;
	abs.f32 	%f64, %f62;
	setp.ltu.f32 	%p70, %f64, 0f47CE4780;
	mov.u32 	%r411, %r415;
	mov.f32 	%f336, %f337;
	@%p70 bra 	$L__BB0_79;
	setp.eq.f32 	%p71, %f64, 0f7F800000;
	@%p71 bra 	$L__BB0_78;
	mov.b32 	%r112, %f62;
	shl.b32 	%r327, %r112, 8;
	or.b32  	%r113, %r327, -2147483648;
	mov.b64 	%rd207, 0;
	mov.b32 	%r408, 0;
	mov.u64 	%rd205, __cudart_i2opi_f;
	mov.u64 	%rd206, %rd2;
$L__BB0_74:
	.pragma "nounroll";
	ld.global.nc.u32 	%r328, [%rd205];
	mad.wide.u32 	%rd167, %r328, %r113, %rd207;
	shr.u64 	%rd207, %rd167, 32;
	st.local.u32 	[%rd206], %rd167;
	add.s32 	%r408, %r408, 1;
	add.s64 	%rd206, %rd206, 4;
	add.s64 	%rd205, %rd205, 4;
	setp.ne.s32 	%p72, %r408, 6;
	@%p72 bra 	$L__BB0_74;
	shr.u32 	%r329, %r112, 23;
	st.local.u32 	[%rd2+24], %rd207;
	and.b32  	%r116, %r329, 31;
	and.b32  	%r330, %r329, 224;
	add.s32 	%r331, %r330, -128;
	shr.u32 	%r332, %r331, 5;
	mul.wide.u32 	%rd168, %r332, 4;
	sub.s64 	%rd40, %rd2, %rd168;
	ld.local.u32 	%r409, [%rd40+24];
	ld.local.u32 	%r410, [%rd40+20];
	setp.eq.s32 	%p73, %r116, 0;
	@%p73 bra 	$L__BB0_77;
	shf.l.wrap.b32 	%r409, %r410, %r409, %r116;
	ld.local.u32 	%r333, [%rd40+16];
	shf.l.wrap.b32 	%r410, %r333, %r410, %r116;
$L__BB0_77:
	shr.u32 	%r334, %r409, 30;
	shf.l.wrap.b32 	%r335, %r410, %r409, 2;
	shl.b32 	%r336, %r410, 2;
	shr.u32 	%r337, %r335, 31;
	add.s32 	%r338, %r337, %r334;
	neg.s32 	%r339, %r338;
	setp.lt.s32 	%p74, %r112, 0;
	selp.b32 	%r411, %r339, %r338, %p74;
	xor.b32  	%r340, %r335, %r112;
	shr.s32 	%r341, %r335, 31;
	xor.b32  	%r342, %r341, %r335;
	xor.b32  	%r343, %r341, %r336;
	cvt.u64.u32 	%rd169, %r342;
	shl.b64 	%rd170, %rd169, 32;
	cvt.u64.u32 	%rd171, %r343;
	or.b64  	%rd172, %rd170, %rd171;
	cvt.rn.f64.s64 	%fd17, %rd172;
	mul.f64 	%fd18, %fd17, 0d3BF921FB54442D19;
	cvt.rn.f32.f64 	%f279, %fd18;
	neg.f32 	%f280, %f279;
	setp.lt.s32 	%p75, %r340, 0;
	selp.f32 	%f336, %f280, %f279, %p75;
	bra.uni 	$L__BB0_79;
$L__BB0_78:
	mov.f32 	%f281, 0f00000000;
	mul.rn.f32 	%f336, %f62, %f281;
	mov.b32 	%r411, 0;
$L__BB0_79:
	setp.ltu.f32 	%p76, %f64, 0f47CE4780;
	add.s32 	%r345, %r411, 1;
	mul.rn.f32 	%f282, %f336, %f336;
	and.b32  	%r346, %r411, 1;
	setp.eq.b32 	%p77, %r346, 1;
	selp.f32 	%f283, %f336, 0f3F800000, %p77;
	fma.rn.f32 	%f284, %f282, %f283, 0f00000000;
	fma.rn.f32 	%f285, %f282, 0f37CBAC00, 0fBAB607ED;
	selp.f32 	%f286, 0fB94D4153, %f285, %p77;
	selp.f32 	%f287, 0f3C0885E4, 0f3D2AAABB, %p77;
	fma.rn.f32 	%f288, %f286, %f282, %f287;
	selp.f32 	%f289, 0fBE2AAAA8, 0fBEFFFFFF, %p77;
	fma.rn.f32 	%f290, %f288, %f282, %f289;
	fma.rn.f32 	%f291, %f290, %f284, %f283;
	and.b32  	%r347, %r345, 2;
	setp.eq.s32 	%p78, %r347, 0;
	mov.f32 	%f292, 0f00000000;
	sub.f32 	%f293, %f292, %f291;
	selp.f32 	%f68, %f291, %f293, %p78;
	@%p76 bra 	$L__BB0_87;
	setp.eq.f32 	%p79, %f64, 0f7F800000;
	@%p79 bra 	$L__BB0_86;
	mov.b32 	%r125, %f62;
	shl.b32 	%r349, %r125, 8;
	or.b32  	%r126, %r349, -2147483648;
	mov.b64 	%rd208, 0;
	mov.b32 	%r412, 0;
$L__BB0_82:
	.pragma "nounroll";
	mul.wide.u32 	%rd174, %r412, 4;
	add.s64 	%rd176, %rd175, %rd174;
	ld.global.nc.u32 	%r350, [%rd176];
	mad.wide.u32 	%rd177, %r350, %r126, %rd208;
	shr.u64 	%rd208, %rd177, 32;
	add.s64 	%rd178, %rd1, %rd174;
	st.local.u32 	[%rd178], %rd177;
	add.s32 	%r412, %r412, 1;
	setp.ne.s32 	%p80, %r412, 6;
	@%p80 bra 	$L__BB0_82;
	shr.u32 	%r351, %r125, 23;
	st.local.u32 	[%rd1+24], %rd208;
	and.b32  	%r129, %r351, 31;
	and.b32  	%r352, %r351, 224;
	add.s32 	%r353, %r352, -128;
	shr.u32 	%r354, %r353, 5;
	mul.wide.u32 	%rd179, %r354, 4;
	sub.s64 	%rd43, %rd1, %rd179;
	ld.local.u32 	%r413, [%rd43+24];
	ld.local.u32 	%r414, [%rd43+20];
	setp.eq.s32 	%p81, %r129, 0;
	@%p81 bra 	$L__BB0_85;
	shf.l.wrap.b32 	%r413, %r414, %r413, %r129;
	ld.local.u32 	%r355, [%rd43+16];
	shf.l.wrap.b32 	%r414, %r355, %r414, %r129;
$L__BB0_85:
	shr.u32 	%r356, %r413, 30;
	shf.l.wrap.b32 	%r357, %r414, %r413, 2;
	shl.b32 	%r358, %r414, 2;
	shr.u32 	%r359, %r357, 31;
	add.s32 	%r360, %r359, %r356;
	neg.s32 	%r361, %r360;
	setp.lt.s32 	%p82, %r125, 0;
	selp.b32 	%r415, %r361, %r360, %p82;
	xor.b32  	%r362, %r357, %r125;
	shr.s32 	%r363, %r357, 31;
	xor.b32  	%r364, %r363, %r357;
	xor.b32  	%r365, %r363, %r358;
	cvt.u64.u32 	%rd180, %r364;
	shl.b64 	%rd181, %rd180, 32;
	cvt.u64.u32 	%rd182, %r365;
	or.b64  	%rd183, %rd181, %rd182;
	cvt.rn.f64.s64 	%fd19, %rd183;
	mul.f64 	%fd20, %fd19, 0d3BF921FB54442D19;
	cvt.rn.f32.f64 	%f294, %fd20;
	neg.f32 	%f295, %f294;
	setp.lt.s32 	%p83, %r362, 0;
	selp.f32 	%f337, %f295, %f294, %p83;
	bra.uni 	$L__BB0_87;
$L__BB0_86:
	mov.f32 	%f296, 0f00000000;
	mul.rn.f32 	%f337, %f62, %f296;
	mov.b32 	%r415, 0;
$L__BB0_87:
	ld.param.u64 	%rd196, [_Z6cmpFHdPfS_S_PKfS1_S1_S1_S1_ii_param_7];
	ld.param.u64 	%rd194, [_Z6cmpFHdPfS_S_PKfS1_S1_S1_S1_ii_param_6];
	mul.rn.f32 	%f297, %f337, %f337;
	and.b32  	%r367, %r415, 1;
	setp.eq.b32 	%p84, %r367, 1;
	selp.f32 	%f298, 0f3F800000, %f337, %p84;
	fma.rn.f32 	%f299, %f297, %f298, 0f00000000;
	fma.rn.f32 	%f300, %f297, 0f37CBAC00, 0fBAB607ED;
	selp.f32 	%f301, %f300, 0fB94D4153, %p84;
	selp.f32 	%f302, 0f3D2AAABB, 0f3C0885E4, %p84;
	fma.rn.f32 	%f303, %f301, %f297, %f302;
	selp.f32 	%f304, 0fBEFFFFFF, 0fBE2AAAA8, %p84;
	fma.rn.f32 	%f305, %f303, %f297, %f304;
	fma.rn.f32 	%f306, %f305, %f299, %f298;
	and.b32  	%r368, %r415, 2;
	setp.eq.s32 	%p85, %r368, 0;
	mov.f32 	%f307, 0f00000000;
	sub.f32 	%f308, %f307, %f306;
	selp.f32 	%f309, %f306, %f308, %p85;
	cvta.to.global.u64 	%rd184, %rd194;
	mul.wide.u32 	%rd185, %r406, 4;
	add.s64 	%rd186, %rd184, %rd185;
	ld.global.f32 	%f310, [%rd186];
	mul.f32 	%f311, %f68, %f310;
	cvta.to.global.u64 	%rd187, %rd196;
	add.s64 	%rd188, %rd187, %rd185;
	ld.global.f32 	%f312, [%rd188];
	mul.f32 	%f313, %f312, %f309;
	sub.f32 	%f314, %f311, %f313;
	add.f32 	%f338, %f338, %f314;
	mul.f32 	%f315, %f310, %f309;
	fma.rn.f32 	%f316, %f68, %f312, %f315;
	add.f32 	%f339, %f339, %f316;
	add.s32 	%r406, %r406, 1;
	add.s32 	%r407, %r407, 1;
	setp.ne.s32 	%p86, %r407, %r2;
	@%p86 bra 	$L__BB0_71;
$L__BB0_88:
	ld.param.u64 	%rd192, [_Z6cmpFHdPfS_S_PKfS1_S1_S1_S1_ii_param_2];
	st.global.f32 	[%rd3], %f338;
	st.global.f32 	[%rd4], %f339;
	mul.f32 	%f317, %f339, %f339;
	fma.rn.f32 	%f318, %f338, %f338, %f317;
	sqrt.rn.f32 	%f319, %f318;
	cvta.to.global.u64 	%rd189, %rd192;
	mul.wide.s32 	%rd190, %r1, 4;
	add.s64 	%rd191, %rd189, %rd190;
	st.global.f32 	[%rd191], %f319;
$L__BB0_89:
	ret;

}


// ===== COMPILED SASS (sm_100) =====

	.target	sm_100

	.elftype	@"ET_EXEC"


//--------------------- .note.nv.tkinfo           --------------------------
	.section	.note.nv.tkinfo,"",@"SHT_NOTE"
	.sectionflags	@"SHF_NOTE_NV_TKINFO"
	.tkinfo
        /*0018*/ 	.word	0x00000002
        /*0030*/ 	.string	""
        /*0030*/ 	.string	"ptxas"
        /*0030*/ 	.string	"Cuda compilation tools, release 13.0, V13.0.88"
        /*0030*/ 	.string	"Build cuda_13.0.r13.0/compiler.36424714_0"
        /*0030*/ 	.string	"-arch sm_100 -m 64 "



//--------------------- .note.nv.cuinfo           --------------------------
	.section	.note.nv.cuinfo,"",@"SHT_NOTE"
	.sectionflags	@"SHF_NOTE_NV_CUINFO"
        /*0018*/ 	.short	0x0002
        /*001a*/ 	.short	0x0064
        /*001c*/ 	.short	0x0082
	.zero		2


//--------------------- .nv.info                  --------------------------
	.section	.nv.info,"",@"SHT_CUDA_INFO"
	.align	4


	//----- nvinfo : EIATTR_REGCOUNT
	.align		4
        /*0000*/ 	.byte	0x04, 0x2f
        /*0002*/ 	.short	(.L_5 - .L_4)
	.align		4
.L_4:
        /*0004*/ 	.word	index@(_Z6cmpFHdPfS_S_PKfS1_S1_S1_S1_ii)
        /*0008*/ 	.word	0x00000020


	//----- nvinfo : EIATTR_FRAME_SIZE
	.align		4
.L_5:
        /*000c*/ 	.byte	0x04, 0x11
        /*000e*/ 	.short	(.L_7 - .L_6)
	.align		4
.L_6:
        /*0010*/ 	.word	index@($__internal_0_$__cuda_sm20_sqrt_rn_f32_slowpath)
        /*0014*/ 	.word	0x00000000


	//----- nvinfo : EIATTR_FRAME_SIZE
	.align		4
.L_7:
        /*0018*/ 	.byte	0x04, 0x11
        /*001a*/ 	.short	(.L_9 - .L_8)
	.align		4
.L_8:
        /*001c*/ 	.word	index@(_Z6cmpFHdPfS_S_PKfS1_S1_S1_S1_ii)
        /*0020*/ 	.word	0x00000000


	//----- nvinfo : EIATTR_MIN_STACK_SIZE
	.align		4
.L_9:
        /*0024*/ 	.byte	0x04, 0x12
        /*0026*/ 	.short	(.L_11 - .L_10)
	.align		4
.L_10:
        /*0028*/ 	.word	index@(_Z6cmpFHdPfS_S_PKfS1_S1_S1_S1_ii)
        /*002c*/ 	.word	0x00000000
.L_11:


//--------------------- .nv.compat                --------------------------
	.section	.nv.compat,"",@"SHT_CUDA_COMPAT_INFO"
	.align	4
        /*0000*/ 	.byte	0x02, 0x09, 0x00, 0x00, 0x02, 0x02, 0x01, 0x00, 0x02, 0x05, 0x05, 0x00, 0x03, 0x07, 0x01, 0x01
        /*0010*/ 	.byte	0x02, 0x03, 0x00, 0x00, 0x02, 0x06, 0x01, 0x00, 0x04, 0x0b, 0x08, 0x00, 0x01, 0x00, 0x00, 0x00
        /*0020*/ 	.byte	0x00, 0x00, 0x00, 0x00


//--------------------- .nv.info._Z6cmpFHdPfS_S_PKfS1_S1_S1_S1_ii --------------------------
	.section	.nv.info._Z6cmpFHdPfS_S_PKfS1_S1_S1_S1_ii,"",@"SHT_CUDA_INFO"
	.sectionflags	@""
	.align	4


	//----- nvinfo : EIATTR_CUDA_API_VERSION
	.align		4
        /*0000*/ 	.byte	0x04, 0x37
        /*0002*/ 	.short	(.L_13 - .L_12)
.L_12:
        /*0004*/ 	.word	0x00000082


	//----- nvinfo : EIATTR_KPARAM_INFO
	.align		4
.L_13:
        /*0008*/ 	.byte	0x04, 0x17
        /*000a*/ 	.short	(.L_15 - .L_14)
.L_14:
        /*000c*/ 	.word	0x00000000
        /*0010*/ 	.short	0x0009
        /*0012*/ 	.short	0x0044
        /*0014*/ 	.byte	0x00, 0xf0, 0x11, 0x00


	//----- nvinfo : EIATTR_KPARAM_INFO
	.align		4
.L_15:
        /*0018*/ 	.byte	0x04, 0x17
        /*001a*/ 	.short	(.L_17 - .L_16)
.L_16:
        /*001c*/ 	.word	0x00000000
        /*0020*/ 	.short	0x0008
        /*0022*/ 	.short	0x0040
        /*0024*/ 	.byte	0x00, 0xf0, 0x11, 0x00


	//----- nvinfo : EIATTR_KPARAM_INFO
	.align		4
.L_17:
        /*0028*/ 	.byte	0x04, 0x17
        /*002a*/ 	.short	(.L_19 - .L_18)
.L_18:
        /*002c*/ 	.word	0x00000000
        /*0030*/ 	.short	0x0007
        /*0032*/ 	.short	0x0038
        /*0034*/ 	.byte	0x00, 0xf5, 0x21, 0x00


	//----- nvinfo : EIATTR_KPARAM_INFO
	.align		4
.L_19:
        /*0038*/ 	.byte	0x04, 0x17
        /*003a*/ 	.short	(.L_21 - .L_20)
.L_20:
        /*003c*/ 	.word	0x00000000
        /*0040*/ 	.short	0x0006
        /*0042*/ 	.short	0x0030
        /*0044*/ 	.byte	0x00, 0xf5, 0x21, 0x00


	//----- nvinfo : EIATTR_KPARAM_INFO
	.align		4
.L_21:
        /*0048*/ 	.byte	0x04, 0x17
        /*004a*/ 	.short	(.L_23 - .L_22)
.L_22:
        /*004c*/ 	.word	0x00000000
        /*0050*/ 	.short	0x0005
        /*0052*/ 	.short	0x0028
        /*0054*/ 	.byte	0x00, 0xf5, 0x21, 0x00


	//----- nvinfo : EIATTR_KPARAM_INFO
	.align		4
.L_23:
        /*0058*/ 	.byte	0x04, 0x17
        /*005a*/ 	.short	(.L_25 - .L_24)
.L_24:
        /*005c*/ 	.word	0x00000000
        /*0060*/ 	.short	0x0004
        /*0062*/ 	.short	0x0020
        /*0064*/ 	.byte	0x00, 0xf5, 0x21, 0x00


	//----- nvinfo : EIATTR_KPARAM_INFO
	.align		4
.L_25:
        /*0068*/ 	.byte	0x04, 0x17
        /*006a*/ 	.short	(.L_27 - .L_26)
.L_26:
        /*006c*/ 	.word	0x00000000
        /*0070*/ 	.short	0x0003
        /*0072*/ 	.short	0x0018
        /*0074*/ 	.byte	0x00, 0xf5, 0x21, 0x00


	//----- nvinfo : EIATTR_KPARAM_INFO
	.align		4
.L_27:
        /*0078*/ 	.byte	0x04, 0x17
        /*007a*/ 	.short	(.L_29 - .L_28)
.L_28:
        /*007c*/ 	.word	0x00000000
        /*0080*/ 	.short	0x0002
        /*0082*/ 	.short	0x0010
        /*0084*/ 	.byte	0x00, 0xf5, 0x21, 0x00


	//----- nvinfo : EIATTR_KPARAM_INFO
	.align		4
.L_29:
        /*0088*/ 	.byte	0x04, 0x17
        /*008a*/ 	.short	(.L_31 - .L_30)
.L_30:
        /*008c*/ 	.word	0x00000000
        /*0090*/ 	.short	0x0001
        /*0092*/ 	.short	0x0008
        /*0094*/ 	.byte	0x00, 0xf5, 0x21, 0x00


	//----- nvinfo : EIATTR_KPARAM_INFO
	.align		4
.L_31:
        /*0098*/ 	.byte	0x04, 0x17
        /*009a*/ 	.short	(.L_33 - .L_32)
.L_32:
        /*009c*/ 	.word	0x00000000
        /*00a0*/ 	.short	0x0000
        /*00a2*/ 	.short	0x0000
        /*00a4*/ 	.byte	0x00, 0xf5, 0x21, 0x00


	//----- nvinfo : EIATTR_SPARSE_MMA_MASK
	.align		4
.L_33:
        /*00a8*/ 	.byte	0x03, 0x50
        /*00aa*/ 	.short	0x0000


	//----- nvinfo : EIATTR_MAXREG_COUNT
	.align		4
        /*00ac*/ 	.byte	0x03, 0x1b
        /*00ae*/ 	.short	0x00ff


	//----- nvinfo : EIATTR_MERCURY_ISA_VERSION
	.align		4
        /*00b0*/ 	.byte	0x03, 0x5f
        /*00b2*/ 	.short	0x0101


	//----- nvinfo : EIATTR_VRC_CTA_INIT_COUNT
	.align		4
        /*00b4*/ 	.byte	0x02, 0x4a
	.zero		1
	.zero		1


	//----- nvinfo : EIATTR_EXIT_INSTR_OFFSETS
	.align		4
        /*00b8*/ 	.byte	0x04, 0x1c
        /*00ba*/ 	.short	(.L_35 - .L_34)


	//   ....[0]....
.L_34:
        /*00bc*/ 	.word	0x00000060


	//   ....[1]....
        /*00c0*/ 	.word	0x00005270


	//----- nvinfo : EIATTR_CRS_STACK_SIZE
	.align		4
.L_35:
        /*00c4*/ 	.byte	0x04, 0x1e
        /*00c6*/ 	.short	(.L_37 - .L_36)
.L_36:
        /*00c8*/ 	.word	0x00000000


	//----- nvinfo : EIATTR_CBANK_PARAM_SIZE
	.align		4
.L_37:
        /*00cc*/ 	.byte	0x03, 0x19
        /*00ce*/ 	.short	0x0048


	//----- nvinfo : EIATTR_PARAM_CBANK
	.align		4
        /*00d0*/ 	.byte	0x04, 0x0a
        /*00d2*/ 	.short	(.L_39 - .L_38)
	.align		4
.L_38:
        /*00d4*/ 	.word	index@(.nv.constant0._Z6cmpFHdPfS_S_PKfS1_S1_S1_S1_ii)
        /*00d8*/ 	.short	0x0380
        /*00da*/ 	.short	0x0048


	//----- nvinfo : EIATTR_SW_WAR
	.align		4
.L_39:
        /*00dc*/ 	.byte	0x04, 0x36
        /*00de*/ 	.short	(.L_41 - .L_40)
.L_40:
        /*00e0*/ 	.word	0x00000008
.L_41:


//--------------------- .nv.callgraph             --------------------------
	.section	.nv.callgraph,"",@"SHT_CUDA_CALLGRAPH"
	.align	4
	.sectionentsize	8
	.align		4
        /*0000*/ 	.word	0x00000000
	.align		4
        /*0004*/ 	.word	0xffffffff
	.align		4
        /*0008*/ 	.word	0x00000000
	.align		4
        /*000c*/ 	.word	0xfffffffe
	.align		4
        /*0010*/ 	.word	0x00000000
	.align		4
        /*0014*/ 	.word	0xfffffffd
	.align		4
        /*0018*/ 	.word	0x00000000
	.align		4
        /*001c*/ 	.word	0xfffffffc


//--------------------- .nv.constant3             --------------------------
	.section	.nv.constant3,"a",@progbits
	.align	4
.nv.constant3:
	.type		kx_c,@object
	.size		kx_c,(ky_c - kx_c)
kx_c:
	.zero		1024
	.type		ky_c,@object
	.size		ky_c,(kz_c - ky_c)
ky_c:
	.zero		1024
	.type		kz_c,@object
	.size		kz_c,(.L_2 - kz_c)
kz_c:
	.zero		1024
.L_2:


//--------------------- .nv.constant4             --------------------------
	.section	.nv.constant4,"a",@progbits
	.align	8
	.align		8
.nv.constant4:
        /*0000*/ 	.dword	__cudart_i2opi_f


//--------------------- .text._Z6cmpFHdPfS_S_PKfS1_S1_S1_S1_ii --------------------------
	.section	.text._Z6cmpFHdPfS_S_PKfS1_S1_S1_S1_ii,"ax",@progbits
	.align	128
        .global         _Z6cmpFHdPfS_S_PKfS1_S1_S1_S1_ii
        .type           _Z6cmpFHdPfS_S_PKfS1_S1_S1_S1_ii,@function
        .size           _Z6cmpFHdPfS_S_PKfS1_S1_S1_S1_ii,(.L_x_67 - _Z6cmpFHdPfS_S_PKfS1_S1_S1_S1_ii)
        .other          _Z6cmpFHdPfS_S_PKfS1_S1_S1_S1_ii,@"STO_CUDA_ENTRY STV_DEFAULT"
_Z6cmpFHdPfS_S_PKfS1_S1_S1_S1_ii:
.text._Z6cmpFHdPfS_S_PKfS1_S1_S1_S1_ii:
[----:B------:R-:W-:Y:S01]  /*0000*/  LDC R1, c[0x0][0x37c] ;  /* 0x0000df00ff017b82 */ /* 0x000fe20000000800 */
[----:B------:R-:W0:Y:S01]  /*0010*/  S2R R0, SR_CTAID.X ;  /* 0x0000000000007919 */ /* 0x000e220000002500 */
[----:B------:R-:W1:Y:S01]  /*0020*/  LDCU UR4, c[0x0][0x3c4] ;  /* 0x00007880ff0477ac */ /* 0x000e620008000800 */
[----:B------:R-:W0:Y:S02]  /*0030*/  S2R R3, SR_TID.X ;  /* 0x0000000000037919 */ /* 0x000e240000002100 */
[----:B0-----:R-:W-:-:S05]  /*0040*/  IMAD R0, R0, 0x100, R3 ;  /* 0x0000010000007824 */ /* 0x001fca00078e0203 */
[----:B-1----:R-:W-:-:S13]  /*0050*/  ISETP.GE.AND P0, PT, R0, UR4, PT ;  /* 0x0000000400007c0c */ /* 0x002fda000bf06270 */
[----:B------:R-:W-:Y:S05]  /*0060*/  @P0 EXIT ;  /* 0x000000000000094d */ /* 0x000fea0003800000 */
[----:B------:R-:W0:Y:S01]  /*0070*/  LDC.64 R22, c[0x0][0x388] ;  /* 0x0000e200ff167b82 */ /* 0x000e220000000a00 */
[----:B------:R-:W1:Y:S01]  /*0080*/  LDCU.64 UR8, c[0x0][0x358] ;  /* 0x00006b00ff0877ac */ /* 0x000e620008000a00 */
[----:B------:R-:W2:Y:S06]  /*0090*/  LDCU UR4, c[0x0][0x3c0] ;  /* 0x00007800ff0477ac */ /* 0x000eac0008000800 */
[----:B------:R-:W3:Y:S01]  /*00a0*/  LDC.64 R2, c[0x0][0x380] ;  /* 0x0000e000ff027b82 */ /* 0x000ee20000000a00 */
[----:B0-----:R-:W-:-:S06]  /*00b0*/  IMAD.WIDE R22, R0, 0x4, R22 ;  /* 0x0000000400167825 */ /* 0x001fcc00078e0216 */
[----:B-1----:R0:W5:Y:S01]  /*00c0*/  LDG.E R22, desc[UR8][R22.64] ;  /* 0x0000000816167981 */ /* 0x002162000c1e1900 */
[----:B---3--:R-:W-:-:S05]  /*00d0*/  IMAD.WIDE R2, R0, 0x4, R2 ;  /* 0x0000000400027825 */ /* 0x008fca00078e0202 */
[----:B------:R0:W5:Y:S01]  /*00e0*/  LDG.E R21, desc[UR8][R2.64] ;  /* 0x0000000802157981 */ /* 0x000162000c1e1900 */
[----:B--2---:R-:W-:-:S09]  /*00f0*/  UISETP.GE.AND UP0, UPT, UR4, 0x1, UPT ;  /* 0x000000010400788c */ /* 0x004fd2000bf06270 */
[----:B0-----:R-:W-:Y:S05]  /*0100*/  BRA.U !UP0, `(.L_x_0) ;  /* 0x0000004d08f87547 */ /* 0x001fea000b800000 */
[----:B------:R-:W0:Y:S08]  /*0110*/  LDC.64 R6, c[0x0][0x398] ;  /* 0x0000e600ff067b82 */ /* 0x000e300000000a00 */
[----:B------:R-:W1:Y:S08]  /*0120*/  LDC.64 R8, c[0x0][0x3a0] ;  /* 0x0000e800ff087b82 */ /* 0x000e700000000a00 */
[----:B------:R-:W2:Y:S01]  /*0130*/  LDC.64 R10, c[0x0][0x3a8] ;  /* 0x0000ea00ff0a7b82 */ /* 0x000ea20000000a00 */
[----:B0-----:R-:W-:-:S05]  /*0140*/  IMAD.WIDE R6, R0, 0x4, R6 ;  /* 0x0000000400067825 */ /* 0x001fca00078e0206 */
[----:B------:R0:W5:Y:S01]  /*0150*/  LDG.E R2, desc[UR8][R6.64] ;  /* 0x0000000806027981 */ /* 0x000162000c1e1900 */
[----:B-1----:R-:W-:-:S05]  /*0160*/  IMAD.WIDE R8, R0, 0x4, R8 ;  /* 0x0000000400087825 */ /* 0x002fca00078e0208 */
[----:B------:R0:W5:Y:S01]  /*0170*/  LDG.E R3, desc[UR8][R8.64] ;  /* 0x0000000808037981 */ /* 0x000162000c1e1900 */
[----:B--2---:R-:W-:-:S05]  /*0180*/  IMAD.WIDE R10, R0, 0x4, R10 ;  /* 0x00000004000a7825 */ /* 0x004fca00078e020a */
[----:B------:R0:W5:Y:S01]  /*0190*/  LDG.E R4, desc[UR8][R10.64] ;  /* 0x000000080a047981 */ /* 0x000162000c1e1900 */
[----:B------:R-:W-:Y:S01]  /*01a0*/  UISETP.GE.U32.AND UP0, UPT, UR4, 0x4, UPT ;  /* 0x000000040400788c */ /* 0x000fe2000bf06070 */
[----:B------:R-:W-:Y:S01]  /*01b0*/  IMAD.MOV.U32 R5, RZ, RZ, RZ ;  /* 0x000000ffff057224 */ /* 0x000fe200078e00ff */
[----:B------:R-:W-:-:S07]  /*01c0*/  ULOP3.LUT UR7, UR4, 0x3, URZ, 0xc0, !UPT ;  /* 0x0000000304077892 */ /* 0x000fce000f8ec0ff */
[----:B0-----:R-:W-:Y:S05]  /*01d0*/  BRA.U !UP0, `(.L_x_1) ;  /* 0x0000003d089c7547 */ /* 0x001fea000b800000 */
[----:B------:R-:W-:-:S07]  /*01e0*/  IMAD.MOV.U32 R5, RZ, RZ, RZ ;  /* 0x000000ffff057224 */ /* 0x000fce00078e00ff */
.L_x_48:
[----:B------:R-:W-:Y:S01]  /*01f0*/  IMAD.SHL.U32 R17, R5, 0x4, RZ ;  /* 0x0000000405117824 */ /* 0x000fe200078e00ff */
[----:B------:R-:W-:Y:S03]  /*0200*/  BSSY.RECONVERGENT B0, `(.L_x_2) ;  /* 0x000006f000007945 */ /* 0x000fe60003800200 */
[----:B------:R-:W0:Y:S08]  /*0210*/  LDC R12, c[0x3][R17+0x400] ;  /* 0x00c10000110c7b82 */ /* 0x000e300000000800 */
[----:B------:R-:W1:Y:S08]  /*0220*/  LDC R13, c[0x3][R17] ;  /* 0x00c00000110d7b82 */ /* 0x000e700000000800 */
[----:B------:R-:W2:Y:S01]  /*0230*/  LDC R14, c[0x3][R17+0x800] ;  /* 0x00c20000110e7b82 */ /* 0x000ea20000000800 */
[----:B0----5:R-:W-:-:S04]  /*0240*/  FMUL R15, R3, R12 ;  /* 0x0000000c030f7220 */ /* 0x021fc80000400000 */
[----:B-1----:R-:W-:-:S04]  /*0250*/  FFMA R13, R2, R13, R15 ;  /* 0x0000000d020d7223 */ /* 0x002fc8000000000f */
[----:B--2---:R-:W-:-:S04]  /*0260*/  FFMA R13, R4, R14, R13 ;  /* 0x0000000e040d7223 */ /* 0x004fc8000000000d */
[----:B------:R-:W-:-:S04]  /*0270*/  FMUL R23, R13, 6.2831854820251464844 ;  /* 0x40c90fdb0d177820 */ /* 0x000fc80000400000 */
[C---:B------:R-:W-:Y:S01]  /*0280*/  FMUL R18, R23.reuse, 0.63661974668502807617 ;  /* 0x3f22f98317127820 */ /* 0x040fe20000400000 */
[----:B------:R-:W-:-:S05]  /*0290*/  FSETP.GE.AND P5, PT, |R23|, 105615, PT ;  /* 0x47ce47801700780b */ /* 0x000fca0003fa6200 */
[----:B------:R-:W0:Y:S02]  /*02a0*/  F2I.NTZ R18, R18 ;  /* 0x0000001200127305 */ /* 0x000e240000203100 */
[----:B0-----:R-:W-:Y:S01]  /*02b0*/  I2FP.F32.S32 R12, R18 ;  /* 0x00000012000c7245 */ /* 0x001fe20000201400 */
[----:B------:R-:W-:-:S04]  /*02c0*/  IMAD.MOV.U32 R24, RZ, RZ, R18 ;  /* 0x000000ffff187224 */ /* 0x000fc800078e0012 */
[----:B------:R-:W-:-:S04]  /*02d0*/  FFMA R13, R12, -1.5707962512969970703, R23 ;  /* 0xbfc90fda0c0d7823 */ /* 0x000fc80000000017 */
[----:B------:R-:W-:-:S04]  /*02e0*/  FFMA R13, R12, -7.5497894158615963534e-08, R13 ;  /* 0xb3a221680c0d7823 */ /* 0x000fc8000000000d */
[----:B------:R-:W-:-:S05]  /*02f0*/  FFMA R25, R12, -5.3903029534742383927e-15, R13 ;  /* 0xa7c234c50c197823 */ /* 0x000fca000000000d */
[----:B------:R-:W-:Y:S01]  /*0300*/  MOV R13, R25 ;  /* 0x00000019000d7202 */ /* 0x000fe20000000f00 */
[----:B------:R-:W-:Y:S06]  /*0310*/  @!P5 BRA `(.L_x_3) ;  /* 0x000000040074d947 */ /* 0x000fec0003800000 */
[----:B------:R-:W-:-:S13]  /*0320*/  FSETP.NEU.AND P0, PT, |R23|, +INF , PT ;  /* 0x7f8000001700780b */ /* 0x000fda0003f0d200 */
[----:B------:R-:W-:Y:S01]  /*0330*/  @!P0 FMUL R13, RZ, R23 ;  /* 0x00000017ff0d8220 */ /* 0x000fe20000400000 */
[----:B------:R-:W-:Y:S01]  /*0340*/  @!P0 IMAD.MOV.U32 R18, RZ, RZ, RZ ;  /* 0x000000ffff128224 */ /* 0x000fe200078e00ff */
[----:B------:R-:W-:Y:S06]  /*0350*/  @!P0 BRA `(.L_x_3) ;  /* 0x0000000400648947 */ /* 0x000fec0003800000 */
[----:B------:R-:W-:Y:S01]  /*0360*/  IMAD.SHL.U32 R12, R23, 0x100, RZ ;  /* 0x00000100170c7824 */ /* 0x000fe200078e00ff */
[----:B------:R-:W-:Y:S01]  /*0370*/  UMOV UR4, URZ ;  /* 0x000000ff00047c82 */ /* 0x000fe20008000000 */
[----:B------:R-:W-:Y:S02]  /*0380*/  IMAD.MOV.U32 R19, RZ, RZ, RZ ;  /* 0x000000ffff137224 */ /* 0x000fe400078e00ff */
[----:B------:R-:W-:Y:S01]  /*0390*/  IMAD.MOV.U32 R27, RZ, RZ, RZ ;  /* 0x000000ffff1b7224 */ /* 0x000fe200078e00ff */
[----:B------:R-:W-:-:S07]  /*03a0*/  LOP3.LUT R29, R12, 0x80000000, RZ, 0xfc, !PT ;  /* 0x800000000c1d7812 */ /* 0x000fce00078efcff */
.L_x_4:
[----:B------:R-:W0:Y:S02]  /*03b0*/  LDC.64 R12, c[0x4][RZ] ;  /* 0x01000000ff0c7b82 */ /* 0x000e240000000a00 */
[----:B0-----:R-:W-:-:S05]  /*03c0*/  IMAD.WIDE.U32 R14, R27, 0x4, R12 ;  /* 0x000000041b0e7825 */ /* 0x001fca00078e000c */
[----:B------:R-:W2:Y:S01]  /*03d0*/  LDG.E.CONSTANT R12, desc[UR8][R14.64] ;  /* 0x000000080e0c7981 */ /* 0x000ea2000c1e9900 */
[C---:B------:R-:W-:Y:S01]  /*03e0*/  IMAD.SHL.U32 R16, R27.reuse, 0x4, RZ ;  /* 0x000000041b107824 */ /* 0x040fe200078e00ff */
[----:B------:R-:W-:-:S04]  /*03f0*/  IADD3 R27, PT, PT, R27, 0x1, RZ ;  /* 0x000000011b1b7810 */ /* 0x000fc80007ffe0ff */
[C---:B------:R-:W-:Y:S02]  /*0400*/  ISETP.EQ.AND P6, PT, R16.reuse, RZ, PT ;  /* 0x000000ff1000720c */ /* 0x040fe40003fc2270 */
[C---:B------:R-:W-:Y:S02]  /*0410*/  ISETP.EQ.AND P4, PT, R16.reuse, 0x4, PT ;  /* 0x000000041000780c */ /* 0x040fe40003f82270 */
[C---:B------:R-:W-:Y:S02]  /*0420*/  ISETP.EQ.AND P3, PT, R16.reuse, 0x8, PT ;  /* 0x000000081000780c */ /* 0x040fe40003f62270 */
[C---:B------:R-:W-:Y:S02]  /*0430*/  ISETP.EQ.AND P2, PT, R16.reuse, 0xc, PT ;  /* 0x0000000c1000780c */ /* 0x040fe40003f42270 */
[----:B------:R-:W-:Y:S01]  /*0440*/  ISETP.EQ.AND P1, PT, R16, 0x10, PT ;  /* 0x000000101000780c */ /* 0x000fe20003f22270 */
[----:B--2---:R-:W-:-:S03]  /*0450*/  IMAD.WIDE.U32 R12, R12, R29, RZ ;  /* 0x0000001d0c0c7225 */ /* 0x004fc600078e00ff */
[----:B------:R-:W-:-:S04]  /*0460*/  IADD3 R12, P0, PT, R12, R19, RZ ;  /* 0x000000130c0c7210 */ /* 0x000fc80007f1e0ff */
[----:B------:R-:W-:Y:S01]  /*0470*/  IADD3.X R19, PT, PT, R13, UR4, RZ, P0, !PT ;  /* 0x000000040d137c10 */ /* 0x000fe200087fe4ff */
[--C-:B------:R-:W-:Y:S01]  /*0480*/  @P6 IMAD.MOV.U32 R6, RZ, RZ, R12.reuse ;  /* 0x000000ffff066224 */ /* 0x100fe200078e000c */
[----:B------:R-:W-:Y:S01]  /*0490*/  ISETP.NE.AND P6, PT, R27, 0x6, PT ;  /* 0x000000061b00780c */ /* 0x000fe20003fc5270 */
[--C-:B------:R-:W-:Y:S01]  /*04a0*/  @P4 IMAD.MOV.U32 R7, RZ, RZ, R12.reuse ;  /* 0x000000ffff074224 */ /* 0x100fe200078e000c */
[----:B------:R-:W-:Y:S01]  /*04b0*/  ISETP.EQ.AND P0, PT, R16, 0x14, PT ;  /* 0x000000141000780c */ /* 0x000fe20003f02270 */
[--C-:B------:R-:W-:Y:S02]  /*04c0*/  @P3 IMAD.MOV.U32 R8, RZ, RZ, R12.reuse ;  /* 0x000000ffff083224 */ /* 0x100fe400078e000c */
[--C-:B------:R-:W-:Y:S02]  /*04d0*/  @P2 IMAD.MOV.U32 R9, RZ, RZ, R12.reuse ;  /* 0x000000ffff092224 */ /* 0x100fe400078e000c */
[----:B------:R-:W-:-:S08]  /*04e0*/  @P1 IMAD.MOV.U32 R10, RZ, RZ, R12 ;  /* 0x000000ffff0a1224 */ /* 0x000fd000078e000c */
[----:B------:R-:W-:Y:S01]  /*04f0*/  @P0 MOV R11, R12 ;  /* 0x0000000c000b0202 */ /* 0x000fe20000000f00 */
[----:B------:R-:W-:Y:S06]  /*0500*/  @P6 BRA `(.L_x_4) ;  /* 0xfffffffc00a86947 */ /* 0x000fec000383ffff */
[----:B------:R-:W-:Y:S01]  /*0510*/  SHF.R.U32.HI R12, RZ, 0x17, R23 ;  /* 0x00000017ff0c7819 */ /* 0x000fe20000011617 */
[----:B------:R-:W-:Y:S03]  /*0520*/  BSSY.RECONVERGENT B1, `(.L_x_5) ;  /* 0x000002a000017945 */ /* 0x000fe60003800200 */
[----:B------:R-:W-:-:S05]  /*0530*/  LOP3.LUT R13, R12, 0xe0, RZ, 0xc0, !PT ;  /* 0x000000e00c0d7812 */ /* 0x000fca00078ec0ff */
[----:B------:R-:W-:-:S05]  /*0540*/  VIADD R13, R13, 0xffffff80 ;  /* 0xffffff800d0d7836 */ /* 0x000fca0000000000 */
[----:B------:R-:W-:-:S05]  /*0550*/  SHF.R.U32.HI R13, RZ, 0x5, R13 ;  /* 0x00000005ff0d7819 */ /* 0x000fca000001160d */
[----:B------:R-:W-:-:S05]  /*0560*/  IMAD.U32 R15, R13, -0x4, RZ ;  /* 0xfffffffc0d0f7824 */ /* 0x000fca00078e00ff */
[C---:B------:R-:W-:Y:S02]  /*0570*/  ISETP.EQ.AND P0, PT, R15.reuse, -0x18, PT ;  /* 0xffffffe80f00780c */ /* 0x040fe40003f02270 */
[C---:B------:R-:W-:Y:S02]  /*0580*/  ISETP.EQ.AND P6, PT, R15.reuse, -0x14, PT ;  /* 0xffffffec0f00780c */ /* 0x040fe40003fc2270 */
[C---:B------:R-:W-:Y:S02]  /*0590*/  ISETP.EQ.AND P4, PT, R15.reuse, -0x10, PT ;  /* 0xfffffff00f00780c */ /* 0x040fe40003f82270 */
[C---:B------:R-:W-:Y:S02]  /*05a0*/  ISETP.EQ.AND P3, PT, R15.reuse, -0xc, PT ;  /* 0xfffffff40f00780c */ /* 0x040fe40003f62270 */
[C---:B------:R-:W-:Y:S02]  /*05b0*/  ISETP.EQ.AND P2, PT, R15.reuse, -0x8, PT ;  /* 0xfffffff80f00780c */ /* 0x040fe40003f42270 */
[----:B------:R-:W-:-:S03]  /*05c0*/  ISETP.EQ.AND P1, PT, R15, -0x4, PT ;  /* 0xfffffffc0f00780c */ /* 0x000fc60003f22270 */
[--C-:B------:R-:W-:Y:S01]  /*05d0*/  @P0 IMAD.MOV.U32 R16, RZ, RZ, R6.reuse ;  /* 0x000000ffff100224 */ /* 0x100fe200078e0006 */
[C---:B------:R-:W-:Y:S01]  /*05e0*/  ISETP.EQ.AND P0, PT, R15.reuse, RZ, PT ;  /* 0x000000ff0f00720c */ /* 0x040fe20003f02270 */
[----:B------:R-:W-:Y:S02]  /*05f0*/  @P6 IMAD.MOV.U32 R13, RZ, RZ, R6 ;  /* 0x000000ffff0d6224 */ /* 0x000fe400078e0006 */
[----:B------:R-:W-:Y:S01]  /*0600*/  @P6 IMAD.MOV.U32 R16, RZ, RZ, R7 ;  /* 0x000000ffff106224 */ /* 0x000fe200078e0007 */
[----:B------:R-:W-:Y:S01]  /*0610*/  ISETP.EQ.AND P6, PT, R15, 0x4, PT ;  /* 0x000000040f00780c */ /* 0x000fe20003fc2270 */
[--C-:B------:R-:W-:Y:S01]  /*0620*/  @P4 IMAD.MOV.U32 R16, RZ, RZ, R8.reuse ;  /* 0x000000ffff104224 */ /* 0x100fe200078e0008 */
[----:B------:R-:W-:Y:S01]  /*0630*/  @P4 MOV R13, R7 ;  /* 0x00000007000d4202 */ /* 0x000fe20000000f00 */
[----:B------:R-:W-:Y:S01]  /*0640*/  @P3 IMAD.MOV.U32 R13, RZ, RZ, R8 ;  /* 0x000000ffff0d3224 */ /* 0x000fe200078e0008 */
[----:B------:R-:W-:Y:S01]  /*0650*/  P2R R14, PR, RZ, 0x40 ;  /* 0x00000040ff0e7803 */ /* 0x000fe20000000000 */
[--C-:B------:R-:W-:Y:S01]  /*0660*/  @P2 IMAD.MOV.U32 R13, RZ, RZ, R9.reuse ;  /* 0x000000ffff0d2224 */ /* 0x100fe200078e0009 */
[----:B------:R-:W-:Y:S01]  /*0670*/  @P1 MOV R13, R10 ;  /* 0x0000000a000d1202 */ /* 0x000fe20000000f00 */
[----:B------:R-:W-:-:S02]  /*0680*/  @P3 IMAD.MOV.U32 R16, RZ, RZ, R9 ;  /* 0x000000ffff103224 */ /* 0x000fc400078e0009 */
[----:B------:R-:W-:Y:S02]  /*0690*/  @P0 IMAD.MOV.U32 R13, RZ, RZ, R11 ;  /* 0x000000ffff0d0224 */ /* 0x000fe400078e000b */
[----:B------:R-:W-:Y:S02]  /*06a0*/  @P2 IMAD.MOV.U32 R16, RZ, RZ, R10 ;  /* 0x000000ffff102224 */ /* 0x000fe400078e000a */
[----:B------:R-:W-:Y:S01]  /*06b0*/  @P6 IMAD.MOV.U32 R13, RZ, RZ, R19 ;  /* 0x000000ffff0d6224 */ /* 0x000fe200078e0013 */
[----:B------:R-:W-:Y:S01]  /*06c0*/  LOP3.LUT P6, RZ, R12, 0x1f, RZ, 0xc0, !PT ;  /* 0x0000001f0cff7812 */ /* 0x000fe200078cc0ff */
[----:B------:R-:W-:Y:S02]  /*06d0*/  @P1 IMAD.MOV.U32 R16, RZ, RZ, R11 ;  /* 0x000000ffff101224 */ /* 0x000fe400078e000b */
[----:B------:R-:W-:-:S10]  /*06e0*/  @P0 IMAD.MOV.U32 R16, RZ, RZ, R19 ;  /* 0x000000ffff100224 */ /* 0x000fd400078e0013 */
[----:B------:R-:W-:Y:S05]  /*06f0*/  @!P6 BRA `(.L_x_6) ;  /* 0x000000000030e947 */ /* 0x000fea0003800000 */
[----:B------:R-:W-:Y:S01]  /*0700*/  @P4 IMAD.MOV.U32 R14, RZ, RZ, R6 ;  /* 0x000000ffff0e4224 */ /* 0x000fe200078e0006 */
[----:B------:R-:W-:Y:S01]  /*0710*/  @P3 MOV R14, R7 ;  /* 0x00000007000e3202 */ /* 0x000fe20000000f00 */
[----:B------:R-:W-:Y:S01]  /*0720*/  @P2 IMAD.MOV.U32 R14, RZ, RZ, R8 ;  /* 0x000000ffff0e2224 */ /* 0x000fe200078e0008 */
[C---:B------:R-:W-:Y:S01]  /*0730*/  ISETP.EQ.AND P6, PT, R15.reuse, 0x4, PT ;  /* 0x000000040f00780c */ /* 0x040fe20003fc2270 */
[----:B------:R-:W-:Y:S01]  /*0740*/  @P1 IMAD.MOV.U32 R14, RZ, RZ, R9 ;  /* 0x000000ffff0e1224 */ /* 0x000fe200078e0009 */
[----:B------:R-:W-:Y:S01]  /*0750*/  ISETP.EQ.AND P2, PT, R15, 0x8, PT ;  /* 0x000000080f00780c */ /* 0x000fe20003f42270 */
[----:B------:R-:W-:Y:S01]  /*0760*/  @P0 IMAD.MOV.U32 R14, RZ, RZ, R10 ;  /* 0x000000ffff0e0224 */ /* 0x000fe200078e000a */
[----:B------:R-:W-:-:S04]  /*0770*/  LOP3.LUT R12, R12, 0x1f, RZ, 0xc0, !PT ;  /* 0x0000001f0c0c7812 */ /* 0x000fc800078ec0ff */
[----:B------:R-:W-:-:S05]  /*0780*/  SHF.L.W.U32.HI R16, R13, R12, R16 ;  /* 0x0000000c0d107219 */ /* 0x000fca0000010e10 */
[----:B------:R-:W-:Y:S02]  /*0790*/  @P6 IMAD.MOV.U32 R14, RZ, RZ, R11 ;  /* 0x000000ffff0e6224 */ /* 0x000fe400078e000b */
[----:B------:R-:W-:-:S05]  /*07a0*/  @P2 IMAD.MOV.U32 R14, RZ, RZ, R19 ;  /* 0x000000ffff0e2224 */ /* 0x000fca00078e0013 */
[----:B------:R-:W-:-:S07]  /*07b0*/  SHF.L.W.U32.HI R13, R14, R12, R13 ;  /* 0x0000000c0e0d7219 */ /* 0x000fce0000010e0d */
.L_x_6:
[----:B------:R-:W-:Y:S05]  /*07c0*/  BSYNC.RECONVERGENT B1 ;  /* 0x0000000000017941 */ /* 0x000fea0003800200 */
.L_x_5:
[C---:B------:R-:W-:Y:S01]  /*07d0*/  SHF.L.W.U32.HI R18, R13.reuse, 0x2, R16 ;  /* 0x000000020d127819 */ /* 0x040fe20000010e10 */
[----:B------:R-:W-:Y:S01]  /*07e0*/  UMOV UR4, 0x54442d19 ;  /* 0x54442d1900047882 */ /* 0x000fe20000000000 */
[----:B------:R-:W-:Y:S01]  /*07f0*/  SHF.L.U32 R13, R13, 0x2, RZ ;  /* 0x000000020d0d7819 */ /* 0x000fe200000006ff */
[----:B------:R-:W-:Y:S01]  /*0800*/  UMOV UR5, 0x3bf921fb ;  /* 0x3bf921fb00057882 */ /* 0x000fe20000000000 */
[----:B------:R-:W-:Y:S02]  /*0810*/  SHF.R.S32.HI R14, RZ, 0x1f, R18 ;  /* 0x0000001fff0e7819 */ /* 0x000fe40000011412 */
[----:B------:R-:W-:Y:S02]  /*0820*/  ISETP.GE.AND P0, PT, R23, RZ, PT ;  /* 0x000000ff1700720c */ /* 0x000fe40003f06270 */
[C---:B------:R-:W-:Y:S02]  /*0830*/  LOP3.LUT R12, R14.reuse, R13, RZ, 0x3c, !PT ;  /* 0x0000000d0e0c7212 */ /* 0x040fe400078e3cff */
[----:B------:R-:W-:-:S02]  /*0840*/  LOP3.LUT R13, R14, R18, RZ, 0x3c, !PT ;  /* 0x000000120e0d7212 */ /* 0x000fc400078e3cff */
[----:B------:R-:W-:Y:S02]  /*0850*/  SHF.R.U32.HI R19, RZ, 0x1e, R16 ;  /* 0x0000001eff137819 */ /* 0x000fe40000011610 */
[C---:B------:R-:W-:Y:S02]  /*0860*/  LOP3.LUT R16, R18.reuse, R23, RZ, 0x3c, !PT ;  /* 0x0000001712107212 */ /* 0x040fe400078e3cff */
[----:B------:R-:W0:Y:S01]  /*0870*/  I2F.F64.S64 R12, R12 ;  /* 0x0000000c000c7312 */ /* 0x000e220000301c00 */
[----:B------:R-:W-:Y:S02]  /*0880*/  LEA.HI R18, R18, R19, RZ, 0x1 ;  /* 0x0000001312127211 */ /* 0x000fe400078f08ff */
[----:B------:R-:W-:-:S03]  /*0890*/  ISETP.GE.AND P1, PT, R16, RZ, PT ;  /* 0x000000ff1000720c */ /* 0x000fc60003f26270 */
[----:B------:R-:W-:-:S04]  /*08a0*/  IMAD.MOV R16, RZ, RZ, -R18 ;  /* 0x000000ffff107224 */ /* 0x000fc800078e0a12 */
[----:B------:R-:W-:Y:S01]  /*08b0*/  @!P0 IMAD.MOV.U32 R18, RZ, RZ, R16 ;  /* 0x000000ffff128224 */ /* 0x000fe200078e0010 */
[----:B0-----:R-:W-:-:S10]  /*08c0*/  DMUL R14, R12, UR4 ;  /* 0x000000040c0e7c28 */ /* 0x001fd40008000000 */
[----:B------:R-:W0:Y:S02]  /*08d0*/  F2F.F32.F64 R14, R14 ;  /* 0x0000000e000e7310 */ /* 0x000e240000301000 */
[----:B0-----:R-:W-:-:S07]  /*08e0*/  FSEL R13, -R14, R14, !P1 ;  /* 0x0000000e0e0d7208 */ /* 0x001fce0004800100 */
.L_x_3:
[----:B------:R-:W-:Y:S05]  /*08f0*/  BSYNC.RECONVERGENT B0 ;  /* 0x0000000000007941 */ /* 0x000fea0003800200 */
.L_x_2:
[----:B------:R-:W-:Y:S02]  /*0900*/  IMAD.MOV.U32 R19, RZ, RZ, 0x37cbac00 ;  /* 0x37cbac00ff137424 */ /* 0x000fe400078e00ff */
[----:B------:R-:W-:Y:S01]  /*0910*/  FMUL R12, R13, R13 ;  /* 0x0000000d0d0c7220 */ /* 0x000fe20000400000 */
[----:B------:R-:W-:Y:S01]  /*0920*/  LOP3.LUT R15, R18, 0x1, RZ, 0xc0, !PT ;  /* 0x00000001120f7812 */ /* 0x000fe200078ec0ff */
[----:B------:R-:W-:Y:S01]  /*0930*/  IMAD.MOV.U32 R20, RZ, RZ, 0x3c0885e4 ;  /* 0x3c0885e4ff147424 */ /* 0x000fe200078e00ff */
[----:B------:R-:W-:Y:S01]  /*0940*/  BSSY.RECONVERGENT B0, `(.L_x_7) ;  /* 0x000006b000007945 */ /* 0x000fe20003800200 */
[----:B------:R-:W-:Y:S01]  /*0950*/  FFMA R14, R12, R19, -0.0013887860113754868507 ;  /* 0xbab607ed0c0e7423 */ /* 0x000fe20000000013 */
[----:B------:R-:W-:Y:S01]  /*0960*/  ISETP.NE.U32.AND P0, PT, R15, 0x1, PT ;  /* 0x000000010f00780c */ /* 0x000fe20003f05070 */
[----:B------:R-:W-:Y:S01]  /*0970*/  VIADD R16, R18, 0x1 ;  /* 0x0000000112107836 */ /* 0x000fe20000000000 */
[----:B------:R-:W-:Y:S02]  /*0980*/  MOV R18, 0x3e2aaaa8 ;  /* 0x3e2aaaa800127802 */ /* 0x000fe40000000f00 */
[----:B------:R-:W-:-:S02]  /*0990*/  FSEL R15, R14, -0.00019574658654164522886, P0 ;  /* 0xb94d41530e0f7808 */ /* 0x000fc40000000000 */
[----:B------:R-:W-:Y:S02]  /*09a0*/  FSEL R27, R20, 0.041666727513074874878, !P0 ;  /* 0x3d2aaabb141b7808 */ /* 0x000fe40004000000 */
[----:B------:R-:W-:Y:S02]  /*09b0*/  LOP3.LUT P1, RZ, R16, 0x2, RZ, 0xc0, !PT ;  /* 0x0000000210ff7812 */ /* 0x000fe4000782c0ff */
[----:B------:R-:W-:Y:S01]  /*09c0*/  FSEL R14, -R18, -0.4999999701976776123, !P0 ;  /* 0xbeffffff120e7808 */ /* 0x000fe20004000100 */
[----:B------:R-:W-:Y:S01]  /*09d0*/  FFMA R15, R12, R15, R27 ;  /* 0x0000000f0c0f7223 */ /* 0x000fe2000000001b */
[----:B------:R-:W-:-:S03]  /*09e0*/  FSEL R16, R13, 1, !P0 ;  /* 0x3f8000000d107808 */ /* 0x000fc60004000000 */
[C---:B------:R-:W-:Y:S02]  /*09f0*/  FFMA R14, R12.reuse, R15, R14 ;  /* 0x0000000f0c0e7223 */ /* 0x040fe4000000000e */
[----:B------:R-:W-:-:S04]  /*0a00*/  FFMA R13, R12, R16, RZ ;  /* 0x000000100c0d7223 */ /* 0x000fc800000000ff */
[----:B------:R-:W-:-:S04]  /*0a10*/  FFMA R16, R13, R14, R16 ;  /* 0x0000000e0d107223 */ /* 0x000fc80000000010 */
[----:B------:R-:W-:Y:S01]  /*0a20*/  @P1 FADD R16, RZ, -R16 ;  /* 0x80000010ff101221 */ /* 0x000fe20000000000 */
        /* <DEDUP_REMOVED lines=10> */
.L_x_9:
        /* <DEDUP_REMOVED lines=16> */
[--C-:B------:R-:W-:Y:S02]  /*0bd0*/  @P5 IMAD.MOV.U32 R7, RZ, RZ, R12.reuse ;  /* 0x000000ffff075224 */ /* 0x100fe400078e000c */
[----:B------:R-:W-:Y:S01]  /*0be0*/  @P1 MOV R11, R12 ;  /* 0x0000000c000b1202 */ /* 0x000fe20000000f00 */
[--C-:B------:R-:W-:Y:S02]  /*0bf0*/  @P4 IMAD.MOV.U32 R8, RZ, RZ, R12.reuse ;  /* 0x000000ffff084224 */ /* 0x100fe400078e000c */
[--C-:B------:R-:W-:Y:S02]  /*0c00*/  @P3 IMAD.MOV.U32 R9, RZ, RZ, R12.reuse ;  /* 0x000000ffff093224 */ /* 0x100fe400078e000c */
[----:B------:R-:W-:-:S05]  /*0c10*/  @P2 IMAD.MOV.U32 R10, RZ, RZ, R12 ;  /* 0x000000ffff0a2224 */ /* 0x000fca00078e000c */
[----:B------:R-:W-:Y:S05]  /*0c20*/  @P6 BRA `(.L_x_9) ;  /* 0xfffffffc00a86947 */ /* 0x000fea000383ffff */
[----:B------:R-:W-:Y:S01]  /*0c30*/  SHF.R.U32.HI R12, RZ, 0x17, R23 ;  /* 0x00000017ff0c7819 */ /* 0x000fe20000011617 */
[----:B------:R-:W-:Y:S03]  /*0c40*/  BSSY.RECONVERGENT B1, `(.L_x_10) ;  /* 0x0000028000017945 */ /* 0x000fe60003800200 */
[C---:B------:R-:W-:Y:S02]  /*0c50*/  LOP3.LUT R13, R12.reuse, 0xe0, RZ, 0xc0, !PT ;  /* 0x000000e00c0d7812 */ /* 0x040fe400078ec0ff */
[----:B------:R-:W-:-:S03]  /*0c60*/  LOP3.LUT P6, RZ, R12, 0x1f, RZ, 0xc0, !PT ;  /* 0x0000001f0cff7812 */ /* 0x000fc600078cc0ff */
        /* <DEDUP_REMOVED lines=8> */
[----:B------:R-:W-:-:S03]  /*0cf0*/  ISETP.EQ.AND P5, PT, R15, 0x4, PT ;  /* 0x000000040f00780c */ /* 0x000fc60003fa2270 */
[--C-:B------:R-:W-:Y:S01]  /*0d00*/  @P3 IMAD.MOV.U32 R24, RZ, RZ, R6.reuse ;  /* 0x000000ffff183224 */ /* 0x100fe200078e0006 */
[C---:B------:R-:W-:Y:S01]  /*0d10*/  ISETP.EQ.AND P3, PT, R15.reuse, -0x4, PT ;  /* 0xfffffffc0f00780c */ /* 0x040fe20003f62270 */
[----:B------:R-:W-:Y:S02]  /*0d20*/  @P4 IMAD.MOV.U32 R13, RZ, RZ, R6 ;  /* 0x000000ffff0d4224 */ /* 0x000fe400078e0006 */
[----:B------:R-:W-:Y:S01]  /*0d30*/  @P4 IMAD.MOV.U32 R24, RZ, RZ, R7 ;  /* 0x000000ffff184224 */ /* 0x000fe200078e0007 */
[----:B------:R-:W-:Y:S01]  /*0d40*/  ISETP.EQ.AND P4, PT, R15, RZ, PT ;  /* 0x000000ff0f00720c */ /* 0x000fe20003f82270 */
[--C-:B------:R-:W-:Y:S01]  /*0d50*/  @P2 IMAD.MOV.U32 R24, RZ, RZ, R8.reuse ;  /* 0x000000ffff182224 */ /* 0x100fe200078e0008 */
[----:B------:R-:W-:Y:S01]  /*0d60*/  @P2 MOV R13, R7 ;  /* 0x00000007000d2202 */ /* 0x000fe20000000f00 */
[----:B------:R-:W-:Y:S02]  /*0d70*/  @P1 IMAD.MOV.U32 R13, RZ, RZ, R8 ;  /* 0x000000ffff0d1224 */ /* 0x000fe400078e0008 */
[----:B------:R-:W-:-:S02]  /*0d80*/  @P1 IMAD.MOV.U32 R24, RZ, RZ, R9 ;  /* 0x000000ffff181224 */ /* 0x000fc400078e0009 */
[----:B------:R-:W-:Y:S02]  /*0d90*/  @P0 IMAD.MOV.U32 R13, RZ, RZ, R9 ;  /* 0x000000ffff0d0224 */ /* 0x000fe400078e0009 */
[----:B------:R-:W-:Y:S01]  /*0da0*/  @P0 IMAD.MOV.U32 R24, RZ, RZ, R10 ;  /* 0x000000ffff180224 */ /* 0x000fe200078e000a */
[----:B------:R-:W-:Y:S01]  /*0db0*/  @P3 MOV R13, R10 ;  /* 0x0000000a000d3202 */ /* 0x000fe20000000f00 */
[--C-:B------:R-:W-:Y:S02]  /*0dc0*/  @P3 IMAD.MOV.U32 R24, RZ, RZ, R11.reuse ;  /* 0x000000ffff183224 */ /* 0x100fe400078e000b */
[----:B------:R-:W-:Y:S02]  /*0dd0*/  @P4 IMAD.MOV.U32 R13, RZ, RZ, R11 ;  /* 0x000000ffff0d4224 */ /* 0x000fe400078e000b */
[--C-:B------:R-:W-:Y:S02]  /*0de0*/  @P4 IMAD.MOV.U32 R24, RZ, RZ, R25.reuse ;  /* 0x000000ffff184224 */ /* 0x100fe400078e0019 */
[----:B------:R-:W-:Y:S01]  /*0df0*/  @P5 IMAD.MOV.U32 R13, RZ, RZ, R25 ;  /* 0x000000ffff0d5224 */ /* 0x000fe200078e0019 */
[----:B------:R-:W-:Y:S06]  /*0e00*/  @!P6 BRA `(.L_x_11) ;  /* 0x00000000002ce947 */ /* 0x000fec0003800000 */
[----:B------:R-:W-:Y:S01]  /*0e10*/  @P2 IMAD.MOV.U32 R14, RZ, RZ, R6 ;  /* 0x000000ffff0e2224 */ /* 0x000fe200078e0006 */
[----:B------:R-:W-:Y:S01]  /*0e20*/  @P1 MOV R14, R7 ;  /* 0x00000007000e1202 */ /* 0x000fe20000000f00 */
[----:B------:R-:W-:Y:S01]  /*0e30*/  @P0 IMAD.MOV.U32 R14, RZ, RZ, R8 ;  /* 0x000000ffff0e0224 */ /* 0x000fe200078e0008 */
[----:B------:R-:W-:Y:S01]  /*0e40*/  ISETP.EQ.AND P0, PT, R15, 0x8, PT ;  /* 0x000000080f00780c */ /* 0x000fe20003f02270 */
[----:B------:R-:W-:Y:S01]  /*0e50*/  @P3 IMAD.MOV.U32 R14, RZ, RZ, R9 ;  /* 0x000000ffff0e3224 */ /* 0x000fe200078e0009 */
[----:B------:R-:W-:Y:S01]  /*0e60*/  LOP3.LUT R12, R12, 0x1f, RZ, 0xc0, !PT ;  /* 0x0000001f0c0c7812 */ /* 0x000fe200078ec0ff */
[----:B------:R-:W-:Y:S02]  /*0e70*/  @P4 IMAD.MOV.U32 R14, RZ, RZ, R10 ;  /* 0x000000ffff0e4224 */ /* 0x000fe400078e000a */
[----:B------:R-:W-:Y:S01]  /*0e80*/  @P5 IMAD.MOV.U32 R14, RZ, RZ, R11 ;  /* 0x000000ffff0e5224 */ /* 0x000fe200078e000b */
[----:B------:R-:W-:-:S07]  /*0e90*/  SHF.L.W.U32.HI R24, R13, R12, R24 ;  /* 0x0000000c0d187219 */ /* 0x000fce0000010e18 */
[----:B------:R-:W-:-:S05]  /*0ea0*/  @P0 IMAD.MOV.U32 R14, RZ, RZ, R25 ;  /* 0x000000ffff0e0224 */ /* 0x000fca00078e0019 */
[----:B------:R-:W-:-:S07]  /*0eb0*/  SHF.L.W.U32.HI R13, R14, R12, R13 ;  /* 0x0000000c0e0d7219 */ /* 0x000fce0000010e0d */
.L_x_11:
[----:B------:R-:W-:Y:S05]  /*0ec0*/  BSYNC.RECONVERGENT B1 ;  /* 0x0000000000017941 */ /* 0x000fea0003800200 */
.L_x_10:
        /* <DEDUP_REMOVED lines=18> */
.L_x_8:
[----:B------:R-:W-:Y:S05]  /*0ff0*/  BSYNC.RECONVERGENT B0 ;  /* 0x0000000000007941 */ /* 0x000fea0003800200 */
.L_x_7:
[----:B------:R-:W0:Y:S01]  /*1000*/  LDC.64 R12, c[0x0][0x3b8] ;  /* 0x0000ee00ff0c7b82 */ /* 0x000e220000000a00 */
[----:B------:R-:W-:Y:S01]  /*1010*/  FMUL R26, R25, R25 ;  /* 0x00000019191a7220 */ /* 0x000fe20000400000 */
[----:B------:R-:W-:-:S03]  /*1020*/  LOP3.LUT R23, R24, 0x1, RZ, 0xc0, !PT ;  /* 0x0000000118177812 */ /* 0x000fc600078ec0ff */
[----:B------:R-:W-:Y:S01]  /*1030*/  FFMA R19, R26, R19, -0.0013887860113754868507 ;  /* 0xbab607ed1a137423 */ /* 0x000fe20000000013 */
[----:B------:R-:W-:Y:S02]  /*1040*/  ISETP.NE.U32.AND P0, PT, R23, 0x1, PT ;  /* 0x000000011700780c */ /* 0x000fe40003f05070 */
[----:B------:R-:W1:Y:S02]  /*1050*/  LDC.64 R14, c[0x0][0x3b0] ;  /* 0x0000ec00ff0e7b82 */ /* 0x000e640000000a00 */
[----:B------:R-:W-:Y:S02]  /*1060*/  FSEL R20, R20, 0.041666727513074874878, P0 ;  /* 0x3d2aaabb14147808 */ /* 0x000fe40000000000 */
[----:B------:R-:W-:Y:S02]  /*1070*/  FSEL R19, R19, -0.00019574658654164522886, !P0 ;  /* 0xb94d415313137808 */ /* 0x000fe40004000000 */
[----:B------:R-:W-:-:S03]  /*1080*/  FSEL R23, -R18, -0.4999999701976776123, P0 ;  /* 0xbeffffff12177808 */ /* 0x000fc60000000100 */
[----:B------:R-:W-:-:S04]  /*1090*/  FFMA R19, R26, R19, R20 ;  /* 0x000000131a137223 */ /* 0x000fc80000000014 */
[----:B------:R-:W-:Y:S01]  /*10a0*/  FFMA R19, R26, R19, R23 ;  /* 0x000000131a137223 */ /* 0x000fe20000000017 */
[----:B0-----:R-:W-:-:S05]  /*10b0*/  IMAD.WIDE.U32 R12, R5, 0x4, R12 ;  /* 0x00000004050c7825 */ /* 0x001fca00078e000c */
[----:B------:R-:W2:Y:S01]  /*10c0*/  LDG.E R27, desc[UR8][R12.64] ;  /* 0x000000080c1b7981 */ /* 0x000ea2000c1e1900 */
[----:B-1----:R-:W-:-:S05]  /*10d0*/  IMAD.WIDE.U32 R14, R5, 0x4, R14 ;  /* 0x00000004050e7825 */ /* 0x002fca00078e000e */
[----:B------:R-:W3:Y:S01]  /*10e0*/  LDG.E R23, desc[UR8][R14.64] ;  /* 0x000000080e177981 */ /* 0x000ee2000c1e1900 */
[----:B------:R-:W-:Y:S01]  /*10f0*/  FSEL R25, R25, 1, P0 ;  /* 0x3f80000019197808 */ /* 0x000fe20000000000 */
[----:B------:R-:W0:Y:S04]  /*1100*/  LDC R20, c[0x3][R17+0x404] ;  /* 0x00c1010011147b82 */ /* 0x000e280000000800 */
[----:B------:R-:W-:-:S04]  /*1110*/  FFMA R26, R26, R25, RZ ;  /* 0x000000191a1a7223 */ /* 0x000fc800000000ff */
[----:B------:R-:W-:Y:S02]  /*1120*/  FFMA R26, R26, R19, R25 ;  /* 0x000000131a1a7223 */ /* 0x000fe40000000019 */
[----:B------:R-:W1:Y:S08]  /*1130*/  LDC R19, c[0x3][R17+0x4] ;  /* 0x00c0010011137b82 */ /* 0x000e700000000800 */
[----:B------:R-:W4:Y:S01]  /*1140*/  LDC R28, c[0x3][R17+0x804] ;  /* 0x00c20100111c7b82 */ /* 0x000f220000000800 */
[----:B0-----:R-:W-:-:S04]  /*1150*/  FMUL R25, R3, R20 ;  /* 0x0000001403197220 */ /* 0x001fc80000400000 */
[----:B-1----:R-:W-:-:S04]  /*1160*/  FFMA R19, R2, R19, R25 ;  /* 0x0000001302137223 */ /* 0x002fc80000000019 */
[----:B----4-:R-:W-:-:S04]  /*1170*/  FFMA R19, R4, R28, R19 ;  /* 0x0000001c04137223 */ /* 0x010fc80000000013 */
[----:B------:R-:W-:Y:S01]  /*1180*/  FMUL R20, R19, 6.2831854820251464844 ;  /* 0x40c90fdb13147820 */ /* 0x000fe20000400000 */
[----:B------:R-:W-:-:S03]  /*1190*/  LOP3.LUT P0, RZ, R24, 0x2, RZ, 0xc0, !PT ;  /* 0x0000000218ff7812 */ /* 0x000fc6000780c0ff */
[----:B------:R-:W-:-:S06]  /*11a0*/  FMUL R19, R20, 0.63661974668502807617 ;  /* 0x3f22f98314137820 */ /* 0x000fcc0000400000 */
[----:B------:R-:W0:Y:S04]  /*11b0*/  F2I.NTZ R19, R19 ;  /* 0x0000001300137305 */ /* 0x000e280000203100 */
[----:B------:R-:W-:Y:S01]  /*11c0*/  @P0 FADD R26, RZ, -R26 ;  /* 0x8000001aff1a0221 */ /* 0x000fe20000000000 */
[----:B------:R-:W-:Y:S02]  /*11d0*/  FSETP.GE.AND P5, PT, |R20|, 105615, PT ;  /* 0x47ce47801400780b */ /* 0x000fe40003fa6200 */
[----:B0-----:R-:W-:Y:S01]  /*11e0*/  I2FP.F32.S32 R17, R19 ;  /* 0x0000001300117245 */ /* 0x001fe20000201400 */
[----:B------:R-:W-:Y:S01]  /*11f0*/  BSSY.RECONVERGENT B0, `(.L_x_12) ;  /* 0x000006b000007945 */ /* 0x000fe20003800200 */
[C---:B--2---:R-:W-:Y:S01]  /*1200*/  FMUL R25, R26.reuse, R27 ;  /* 0x0000001b1a197220 */ /* 0x044fe20000400000 */
[----:B---3--:R-:W-:-:S03]  /*1210*/  FMUL R26, R26, R23 ;  /* 0x000000171a1a7220 */ /* 0x008fc60000400000 */
[C---:B------:R-:W-:Y:S01]  /*1220*/  FFMA R24, R16.reuse, R23, -R25 ;  /* 0x0000001710187223 */ /* 0x040fe20000000819 */
[----:B------:R-:W-:Y:S01]  /*1230*/  FFMA R27, R16, R27, R26 ;  /* 0x0000001b101b7223 */ /* 0x000fe2000000001a */
[----:B------:R-:W-:-:S04]  /*1240*/  FFMA R16, R17, -1.5707962512969970703, R20 ;  /* 0xbfc90fda11107823 */ /* 0x000fc80000000014 */
[----:B------:R-:W-:-:S04]  /*1250*/  FFMA R16, R17, -7.5497894158615963534e-08, R16 ;  /* 0xb3a2216811107823 */ /* 0x000fc80000000010 */
[----:B------:R-:W-:Y:S01]  /*1260*/  FFMA R26, R17, -5.3903029534742383927e-15, R16 ;  /* 0xa7c234c5111a7823 */ /* 0x000fe20000000010 */
[----:B------:R-:W-:Y:S01]  /*1270*/  FADD R21, R24, R21 ;  /* 0x0000001518157221 */ /* 0x000fe20000000000 */
[----:B------:R-:W-:Y:S01]  /*1280*/  FADD R22, R27, R22 ;  /* 0x000000161b167221 */ /* 0x000fe20000000000 */
[----:B------:R-:W-:Y:S02]  /*1290*/  IMAD.MOV.U32 R25, RZ, RZ, R19 ;  /* 0x000000ffff197224 */ /* 0x000fe400078e0013 */
[----:B------:R-:W-:Y:S01]  /*12a0*/  IMAD.MOV.U32 R17, RZ, RZ, R26 ;  /* 0x000000ffff117224 */ /* 0x000fe200078e001a */
[----:B------:R-:W-:Y:S06]  /*12b0*/  @!P5 BRA `(.L_x_13) ;  /* 0x000000040078d947 */ /* 0x000fec0003800000 */
[----:B------:R-:W-:-:S13]  /*12c0*/  FSETP.NEU.AND P0, PT, |R20|, +INF , PT ;  /* 0x7f8000001400780b */ /* 0x000fda0003f0d200 */
[----:B------:R-:W-:Y:S05]  /*12d0*/  @!P0 BRA `(.L_x_14) ;  /* 0x0000000400688947 */ /* 0x000fea0003800000 */
[----:B------:R-:W-:Y:S02]  /*12e0*/  IMAD.SHL.U32 R24, R20, 0x100, RZ ;  /* 0x0000010014187824 */ /* 0x000fe400078e00ff */
[----:B------:R-:W-:Y:S02]  /*12f0*/  HFMA2 R23, -RZ, RZ, 0, 0 ;  /* 0x00000000ff177431 */ /* 0x000fe400000001ff */
[----:B------:R-:W-:Y:S01]  /*1300*/  IMAD.MOV.U32 R19, RZ, RZ, RZ ;  /* 0x000000ffff137224 */ /* 0x000fe200078e00ff */
[----:B------:R-:W-:Y:S01]  /*1310*/  UMOV UR4, URZ ;  /* 0x000000ff00047c82 */ /* 0x000fe20008000000 */
[----:B------:R-:W-:-:S07]  /*1320*/  LOP3.LUT R24, R24, 0x80000000, RZ, 0xfc, !PT ;  /* 0x8000000018187812 */ /* 0x000fce00078efcff */
.L_x_15:
[----:B------:R-:W0:Y:S02]  /*1330*/  LDC.64 R16, c[0x4][RZ] ;  /* 0x01000000ff107b82 */ /* 0x000e240000000a00 */
[----:B0-----:R-:W-:-:S05]  /*1340*/  IMAD.WIDE.U32 R28, R19, 0x4, R16 ;  /* 0x00000004131c7825 */ /* 0x001fca00078e0010 */
[----:B------:R-:W2:Y:S02]  /*1350*/  LDG.E.CONSTANT R17, desc[UR8][R28.64] ;  /* 0x000000081c117981 */ /* 0x000ea4000c1e9900 */
[----:B--2---:R-:W-:-:S03]  /*1360*/  IMAD.WIDE.U32 R16, R17, R24, RZ ;  /* 0x0000001811107225 */ /* 0x004fc600078e00ff */
[----:B------:R-:W-:Y:S01]  /*1370*/  IADD3 R27, P0, PT, R16, R23, RZ ;  /* 0x00000017101b7210 */ /* 0x000fe20007f1e0ff */
[C---:B------:R-:W-:Y:S02]  /*1380*/  IMAD.SHL.U32 R16, R19.reuse, 0x4, RZ ;  /* 0x0000000413107824 */ /* 0x040fe400078e00ff */
[----:B------:R-:W-:Y:S01]  /*1390*/  VIADD R19, R19, 0x1 ;  /* 0x0000000113137836 */ /* 0x000fe20000000000 */
[----:B------:R-:W-:Y:S02]  /*13a0*/  IADD3.X R23, PT, PT, R17, UR4, RZ, P0, !PT ;  /* 0x0000000411177c10 */ /* 0x000fe400087fe4ff */
[C---:B------:R-:W-:Y:S02]  /*13b0*/  ISETP.EQ.AND P6, PT, R16.reuse, RZ, PT ;  /* 0x000000ff1000720c */ /* 0x040fe40003fc2270 */
[C---:B------:R-:W-:Y:S02]  /*13c0*/  ISETP.EQ.AND P0, PT, R16.reuse, 0x4, PT ;  /* 0x000000041000780c */ /* 0x040fe40003f02270 */
[----:B------:R-:W-:-:S02]  /*13d0*/  ISETP.EQ.AND P1, PT, R16, 0x8, PT ;  /* 0x000000081000780c */ /* 0x000fc40003f22270 */
[C---:B------:R-:W-:Y:S02]  /*13e0*/  ISETP.EQ.AND P2, PT, R16.reuse, 0xc, PT ;  /* 0x0000000c1000780c */ /* 0x040fe40003f42270 */
[C---:B------:R-:W-:Y:S02]  /*13f0*/  ISETP.EQ.AND P3, PT, R16.reuse, 0x10, PT ;  /* 0x000000101000780c */ /* 0x040fe40003f62270 */
[----:B------:R-:W-:-:S03]  /*1400*/  ISETP.EQ.AND P4, PT, R16, 0x14, PT ;  /* 0x000000141000780c */ /* 0x000fc60003f82270 */
[--C-:B------:R-:W-:Y:S01]  /*1410*/  @P6 IMAD.MOV.U32 R6, RZ, RZ, R27.reuse ;  /* 0x000000ffff066224 */ /* 0x100fe200078e001b */
[----:B------:R-:W-:Y:S01]  /*1420*/  ISETP.NE.AND P6, PT, R19, 0x6, PT ;  /* 0x000000061300780c */ /* 0x000fe20003fc5270 */
[--C-:B------:R-:W-:Y:S02]  /*1430*/  @P0 IMAD.MOV.U32 R7, RZ, RZ, R27.reuse ;  /* 0x000000ffff070224 */ /* 0x100fe400078e001b */
[----:B------:R-:W-:Y:S02]  /*1440*/  @P1 MOV R8, R27 ;  /* 0x0000001b00081202 */ /* 0x000fe40000000f00 */
[--C-:B------:R-:W-:Y:S02]  /*1450*/  @P2 IMAD.MOV.U32 R9, RZ, RZ, R27.reuse ;  /* 0x000000ffff092224 */ /* 0x100fe400078e001b */
[--C-:B------:R-:W-:Y:S02]  /*1460*/  @P3 IMAD.MOV.U32 R10, RZ, RZ, R27.reuse ;  /* 0x000000ffff0a3224 */ /* 0x100fe400078e001b */
[----:B------:R-:W-:-:S04]  /*1470*/  @P4 IMAD.MOV.U32 R11, RZ, RZ, R27 ;  /* 0x000000ffff0b4224 */ /* 0x000fc800078e001b */
[----:B------:R-:W-:Y:S05]  /*1480*/  @P6 BRA `(.L_x_15) ;  /* 0xfffffffc00a86947 */ /* 0x000fea000383ffff */
        /* <DEDUP_REMOVED lines=12> */
[----:B------:R-:W-:Y:S02]  /*1550*/  @P0 MOV R19, R6 ;  /* 0x0000000600130202 */ /* 0x000fe40000000f00 */
[----:B------:R-:W-:Y:S01]  /*1560*/  @P6 IMAD.MOV.U32 R24, RZ, RZ, R6 ;  /* 0x000000ffff186224 */ /* 0x000fe200078e0006 */
[C---:B------:R-:W-:Y:S01]  /*1570*/  ISETP.EQ.AND P0, PT, R17.reuse, RZ, PT ;  /* 0x000000ff1100720c */ /* 0x040fe20003f02270 */
[--C-:B------:R-:W-:Y:S01]  /*1580*/  @P6 IMAD.MOV.U32 R19, RZ, RZ, R7.reuse ;  /* 0x000000ffff136224 */ /* 0x100fe200078e0007 */
[----:B------:R-:W-:Y:S01]  /*1590*/  ISETP.EQ.AND P6, PT, R17, 0x4, PT ;  /* 0x000000041100780c */ /* 0x000fe20003fc2270 */
[----:B------:R-:W-:Y:S02]  /*15a0*/  @P4 IMAD.MOV.U32 R24, RZ, RZ, R7 ;  /* 0x000000ffff184224 */ /* 0x000fe400078e0007 */
[----:B------:R-:W-:Y:S01]  /*15b0*/  @P3 IMAD.MOV.U32 R24, RZ, RZ, R8 ;  /* 0x000000ffff183224 */ /* 0x000fe200078e0008 */
[----:B------:R-:W-:Y:S01]  /*15c0*/  P2R R27, PR, RZ, 0x40 ;  /* 0x00000040ff1b7803 */ /* 0x000fe20000000000 */
[----:B------:R-:W-:-:S02]  /*15d0*/  @P2 IMAD.MOV.U32 R24, RZ, RZ, R9 ;  /* 0x000000ffff182224 */ /* 0x000fc400078e0009 */
[----:B------:R-:W-:Y:S02]  /*15e0*/  @P1 IMAD.MOV.U32 R24, RZ, RZ, R10 ;  /* 0x000000ffff181224 */ /* 0x000fe400078e000a */
[----:B------:R-:W-:Y:S01]  /*15f0*/  @P4 IMAD.MOV.U32 R19, RZ, RZ, R8 ;  /* 0x000000ffff134224 */ /* 0x000fe200078e0008 */
[----:B------:R-:W-:Y:S01]  /*1600*/  @P3 MOV R19, R9 ;  /* 0x0000000900133202 */ /* 0x000fe20000000f00 */
[----:B------:R-:W-:Y:S02]  /*1610*/  @P0 IMAD.MOV.U32 R24, RZ, RZ, R11 ;  /* 0x000000ffff180224 */ /* 0x000fe400078e000b */
[----:B------:R-:W-:Y:S01]  /*1620*/  @P6 IMAD.MOV.U32 R24, RZ, RZ, R23 ;  /* 0x000000ffff186224 */ /* 0x000fe200078e0017 */
[----:B------:R-:W-:Y:S01]  /*1630*/  LOP3.LUT P6, RZ, R16, 0x1f, RZ, 0xc0, !PT ;  /* 0x0000001f10ff7812 */ /* 0x000fe200078cc0ff */
[----:B------:R-:W-:Y:S02]  /*1640*/  @P2 IMAD.MOV.U32 R19, RZ, RZ, R10 ;  /* 0x000000ffff132224 */ /* 0x000fe400078e000a */
[----:B------:R-:W-:Y:S01]  /*1650*/  @P1 IMAD.MOV.U32 R19, RZ, RZ, R11 ;  /* 0x000000ffff131224 */ /* 0x000fe200078e000b */
[----:B------:R-:W-:-:S09]  /*1660*/  @P0 MOV R19, R23 ;  /* 0x0000001700130202 */ /* 0x000fd20000000f00 */
[----:B------:R-:W-:Y:S05]  /*1670*/  @!P6 BRA `(.L_x_17) ;  /* 0x000000000030e947 */ /* 0x000fea0003800000 */
[----:B------:R-:W-:Y:S01]  /*1680*/  @P4 IMAD.MOV.U32 R27, RZ, RZ, R6 ;  /* 0x000000ffff1b4224 */ /* 0x000fe200078e0006 */
[C---:B------:R-:W-:Y:S01]  /*1690*/  ISETP.EQ.AND P4, PT, R17.reuse, 0x4, PT ;  /* 0x000000041100780c */ /* 0x040fe20003f82270 */
[----:B------:R-:W-:Y:S01]  /*16a0*/  @P3 IMAD.MOV.U32 R27, RZ, RZ, R7 ;  /* 0x000000ffff1b3224 */ /* 0x000fe200078e0007 */
[----:B------:R-:W-:Y:S01]  /*16b0*/  ISETP.EQ.AND P6, PT, R17, 0x8, PT ;  /* 0x000000081100780c */ /* 0x000fe20003fc2270 */
[----:B------:R-:W-:Y:S01]  /*16c0*/  @P2 IMAD.MOV.U32 R27, RZ, RZ, R8 ;  /* 0x000000ffff1b2224 */ /* 0x000fe200078e0008 */
[----:B------:R-:W-:Y:S01]  /*16d0*/  LOP3.LUT R16, R16, 0x1f, RZ, 0xc0, !PT ;  /* 0x0000001f10107812 */ /* 0x000fe200078ec0ff */
[----:B------:R-:W-:Y:S01]  /*16e0*/  @P1 IMAD.MOV.U32 R27, RZ, RZ, R9 ;  /* 0x000000ffff1b1224 */ /* 0x000fe200078e0009 */
[----:B------:R-:W-:Y:S02]  /*16f0*/  @P0 MOV R27, R10 ;  /* 0x0000000a001b0202 */ /* 0x000fe40000000f00 */
[----:B------:R-:W-:-:S05]  /*1700*/  SHF.L.W.U32.HI R19, R24, R16, R19 ;  /* 0x0000001018137219 */ /* 0x000fca0000010e13 */
[----:B------:R-:W-:Y:S02]  /*1710*/  @P4 IMAD.MOV.U32 R27, RZ, RZ, R11 ;  /* 0x000000ffff1b4224 */ /* 0x000fe400078e000b */
[----:B------:R-:W-:-:S05]  /*1720*/  @P6 IMAD.MOV.U32 R27, RZ, RZ, R23 ;  /* 0x000000ffff1b6224 */ /* 0x000fca00078e0017 */
[----:B------:R-:W-:-:S07]  /*1730*/  SHF.L.W.U32.HI R24, R27, R16, R24 ;  /* 0x000000101b187219 */ /* 0x000fce0000010e18 */
.L_x_17:
[----:B------:R-:W-:Y:S05]  /*1740*/  BSYNC.RECONVERGENT B1 ;  /* 0x0000000000017941 */ /* 0x000fea0003800200 */
.L_x_16:
[C---:B------:R-:W-:Y:S01]  /*1750*/  SHF.L.W.U32.HI R23, R24.reuse, 0x2, R19 ;  /* 0x0000000218177819 */ /* 0x040fe20000010e13 */
[----:B------:R-:W-:Y:S01]  /*1760*/  IMAD.SHL.U32 R16, R24, 0x4, RZ ;  /* 0x0000000418107824 */ /* 0x000fe200078e00ff */
[----:B------:R-:W-:Y:S01]  /*1770*/  UMOV UR4, 0x54442d19 ;  /* 0x54442d1900047882 */ /* 0x000fe20000000000 */
[----:B------:R-:W-:Y:S01]  /*1780*/  UMOV UR5, 0x3bf921fb ;  /* 0x3bf921fb00057882 */ /* 0x000fe20000000000 */
[----:B------:R-:W-:Y:S02]  /*1790*/  SHF.R.S32.HI R17, RZ, 0x1f, R23 ;  /* 0x0000001fff117819 */ /* 0x000fe40000011417 */
[----:B------:R-:W-:Y:S02]  /*17a0*/  SHF.R.U32.HI R24, RZ, 0x1e, R19 ;  /* 0x0000001eff187819 */ /* 0x000fe40000011613 */
[C---:B------:R-:W-:Y:S02]  /*17b0*/  LOP3.LUT R16, R17.reuse, R16, RZ, 0x3c, !PT ;  /* 0x0000001011107212 */ /* 0x040fe400078e3cff */
[----:B------:R-:W-:-:S02]  /*17c0*/  LOP3.LUT R17, R17, R23, RZ, 0x3c, !PT ;  /* 0x0000001711117212 */ /* 0x000fc400078e3cff */
[----:B------:R-:W-:Y:S02]  /*17d0*/  ISETP.GE.AND P0, PT, R20, RZ, PT ;  /* 0x000000ff1400720c */ /* 0x000fe40003f06270 */
[C---:B------:R-:W-:Y:S02]  /*17e0*/  LEA.HI R19, R23.reuse, R24, RZ, 0x1 ;  /* 0x0000001817137211 */ /* 0x040fe400078f08ff */
[----:B------:R-:W0:Y:S01]  /*17f0*/  I2F.F64.S64 R16, R16 ;  /* 0x0000001000107312 */ /* 0x000e220000301c00 */
[----:B------:R-:W-:-:S04]  /*1800*/  LOP3.LUT R23, R23, R20, RZ, 0x3c, !PT ;  /* 0x0000001417177212 */ /* 0x000fc800078e3cff */
[----:B------:R-:W-:Y:S01]  /*1810*/  ISETP.GE.AND P1, PT, R23, RZ, PT ;  /* 0x000000ff1700720c */ /* 0x000fe20003f26270 */
[----:B------:R-:W-:-:S04]  /*1820*/  IMAD.MOV R23, RZ, RZ, -R19 ;  /* 0x000000ffff177224 */ /* 0x000fc800078e0a13 */
[----:B------:R-:W-:Y:S01]  /*1830*/  @!P0 IMAD.MOV.U32 R19, RZ, RZ, R23 ;  /* 0x000000ffff138224 */ /* 0x000fe200078e0017 */
[----:B0-----:R-:W-:-:S10]  /*1840*/  DMUL R28, R16, UR4 ;  /* 0x00000004101c7c28 */ /* 0x001fd40008000000 */
[----:B------:R-:W0:Y:S02]  /*1850*/  F2F.F32.F64 R28, R28 ;  /* 0x0000001c001c7310 */ /* 0x000e240000301000 */
[----:B0-----:R-:W-:Y:S01]  /*1860*/  FSEL R17, -R28, R28, !P1 ;  /* 0x0000001c1c117208 */ /* 0x001fe20004800100 */
[----:B------:R-:W-:Y:S06]  /*1870*/  BRA `(.L_x_13) ;  /* 0x0000000000087947 */ /* 0x000fec0003800000 */
.L_x_14:
[----:B------:R-:W-:Y:S01]  /*1880*/  FMUL R17, RZ, R20 ;  /* 0x00000014ff117220 */ /* 0x000fe20000400000 */
[----:B------:R-:W-:-:S07]  /*1890*/  MOV R19, RZ ;  /* 0x000000ff00137202 */ /* 0x000fce0000000f00 */
.L_x_13:
[----:B------:R-:W-:Y:S05]  /*18a0*/  BSYNC.RECONVERGENT B0 ;  /* 0x0000000000007941 */ /* 0x000fea0003800200 */
.L_x_12:
[C---:B------:R-:W-:Y:S01]  /*18b0*/  LOP3.LUT R16, R19.reuse, 0x1, RZ, 0xc0, !PT ;  /* 0x0000000113107812 */ /* 0x040fe200078ec0ff */
[----:B------:R-:W-:Y:S01]  /*18c0*/  VIADD R19, R19, 0x1 ;  /* 0x0000000113137836 */ /* 0x000fe20000000000 */
[----:B------:R-:W-:Y:S01]  /*18d0*/  BSSY.RECONVERGENT B0, `(.L_x_18) ;  /* 0x000006d000007945 */ /* 0x000fe20003800200 */
[----:B------:R-:W-:Y:S01]  /*18e0*/  IMAD.MOV.U32 R23, RZ, RZ, 0x37cbac00 ;  /* 0x37cbac00ff177424 */ /* 0x000fe200078e00ff */
[----:B------:R-:W-:Y:S01]  /*18f0*/  ISETP.NE.U32.AND P0, PT, R16, 0x1, PT ;  /* 0x000000011000780c */ /* 0x000fe20003f05070 */
[----:B------:R-:W-:Y:S01]  /*1900*/  FMUL R16, R17, R17 ;  /* 0x0000001111107220 */ /* 0x000fe20000400000 */
[----:B------:R-:W-:Y:S01]  /*1910*/  LOP3.LUT P1, RZ, R19, 0x2, RZ, 0xc0, !PT ;  /* 0x0000000213ff7812 */ /* 0x000fe2000782c0ff */
[----:B------:R-:W-:Y:S01]  /*1920*/  IMAD.MOV.U32 R24, RZ, RZ, 0x3c0885e4 ;  /* 0x3c0885e4ff187424 */ /* 0x000fe200078e00ff */
[----:B------:R-:W-:Y:S01]  /*1930*/  FSEL R28, -R18, -0.4999999701976776123, !P0 ;  /* 0xbeffffff121c7808 */ /* 0x000fe20004000100 */
[----:B------:R-:W-:-:S03]  /*1940*/  FFMA R19, R16, R23, -0.0013887860113754868507 ;  /* 0xbab607ed10137423 */ /* 0x000fc60000000017 */
[----:B------:R-:W-:Y:S02]  /*1950*/  FSEL R27, R24, 0.041666727513074874878, !P0 ;  /* 0x3d2aaabb181b7808 */ /* 0x000fe40004000000 */
[----:B------:R-:W-:-:S05]  /*1960*/  FSEL R19, R19, -0.00019574658654164522886, P0 ;  /* 0xb94d415313137808 */ /* 0x000fca0000000000 */
        /* <DEDUP_REMOVED lines=14> */
.L_x_21:
        /* <DEDUP_REMOVED lines=9> */
[----:B------:R-:W-:Y:S02]  /*1ae0*/  ISETP.NE.AND P0, PT, R25, 0x6, PT ;  /* 0x000000061900780c */ /* 0x000fe40003f05270 */
[----:B------:R-:W-:-:S02]  /*1af0*/  ISETP.EQ.AND P2, PT, R16, 0x4, PT ;  /* 0x000000041000780c */ /* 0x000fc40003f42270 */
[C---:B------:R-:W-:Y:S02]  /*1b00*/  ISETP.EQ.AND P3, PT, R16.reuse, 0x8, PT ;  /* 0x000000081000780c */ /* 0x040fe40003f62270 */
[C---:B------:R-:W-:Y:S02]  /*1b10*/  ISETP.EQ.AND P4, PT, R16.reuse, 0xc, PT ;  /* 0x0000000c1000780c */ /* 0x040fe40003f82270 */
[C---:B------:R-:W-:Y:S02]  /*1b20*/  ISETP.EQ.AND P5, PT, R16.reuse, 0x10, PT ;  /* 0x000000101000780c */ /* 0x040fe40003fa2270 */
[----:B------:R-:W-:Y:S01]  /*1b30*/  ISETP.EQ.AND P6, PT, R16, 0x14, PT ;  /* 0x000000141000780c */ /* 0x000fe20003fc2270 */
[----:B------:R-:W-:-:S04]  /*1b40*/  @P1 IMAD.MOV.U32 R6, RZ, RZ, R28 ;  /* 0x000000ffff061224 */ /* 0x000fc800078e001c */
[--C-:B------:R-:W-:Y:S02]  /*1b50*/  @P2 IMAD.MOV.U32 R7, RZ, RZ, R28.reuse ;  /* 0x000000ffff072224 */ /* 0x100fe400078e001c */
[--C-:B------:R-:W-:Y:S02]  /*1b60*/  @P3 IMAD.MOV.U32 R8, RZ, RZ, R28.reuse ;  /* 0x000000ffff083224 */ /* 0x100fe400078e001c */
[----:B------:R-:W-:Y:S02]  /*1b70*/  @P4 MOV R9, R28 ;  /* 0x0000001c00094202 */ /* 0x000fe40000000f00 */
[--C-:B------:R-:W-:Y:S02]  /*1b80*/  @P5 IMAD.MOV.U32 R10, RZ, RZ, R28.reuse ;  /* 0x000000ffff0a5224 */ /* 0x100fe400078e001c */
[----:B------:R-:W-:Y:S01]  /*1b90*/  @P6 IMAD.MOV.U32 R11, RZ, RZ, R28 ;  /* 0x000000ffff0b6224 */ /* 0x000fe200078e001c */
[----:B------:R-:W-:Y:S06]  /*1ba0*/  @P0 BRA `(.L_x_21) ;  /* 0xfffffffc00a80947 */ /* 0x000fec000383ffff */
        /* <DEDUP_REMOVED lines=13> */
[----:B------:R-:W-:Y:S01]  /*1c80*/  @P3 IMAD.MOV.U32 R16, RZ, RZ, R6 ;  /* 0x000000ffff103224 */ /* 0x000fe200078e0006 */
[C---:B------:R-:W-:Y:S01]  /*1c90*/  ISETP.EQ.AND P3, PT, R26.reuse, -0x4, PT ;  /* 0xfffffffc1a00780c */ /* 0x040fe20003f62270 */
[--C-:B------:R-:W-:Y:S01]  /*1ca0*/  @P4 IMAD.MOV.U32 R16, RZ, RZ, R7.reuse ;  /* 0x000000ffff104224 */ /* 0x100fe200078e0007 */
[----:B------:R-:W-:Y:S01]  /*1cb0*/  @P4 MOV R25, R6 ;  /* 0x0000000600194202 */ /* 0x000fe20000000f00 */
[----:B------:R-:W-:Y:S01]  /*1cc0*/  @P2 IMAD.MOV.U32 R25, RZ, RZ, R7 ;  /* 0x000000ffff192224 */ /* 0x000fe200078e0007 */
[----:B------:R-:W-:Y:S01]  /*1cd0*/  ISETP.EQ.AND P4, PT, R26, RZ, PT ;  /* 0x000000ff1a00720c */ /* 0x000fe20003f82270 */
[--C-:B------:R-:W-:Y:S02]  /*1ce0*/  @P2 IMAD.MOV.U32 R16, RZ, RZ, R8.reuse ;  /* 0x000000ffff102224 */ /* 0x100fe400078e0008 */
[----:B------:R-:W-:Y:S01]  /*1cf0*/  @P1 IMAD.MOV.U32 R25, RZ, RZ, R8 ;  /* 0x000000ffff191224 */ /* 0x000fe200078e0008 */
[----:B------:R-:W-:Y:S01]  /*1d00*/  @P0 MOV R25, R9 ;  /* 0x0000000900190202 */ /* 0x000fe20000000f00 */
[----:B------:R-:W-:-:S02]  /*1d10*/  @P1 IMAD.MOV.U32 R16, RZ, RZ, R9 ;  /* 0x000000ffff101224 */ /* 0x000fc400078e0009 */
[--C-:B------:R-:W-:Y:S02]  /*1d20*/  @P0 IMAD.MOV.U32 R16, RZ, RZ, R10.reuse ;  /* 0x000000ffff100224 */ /* 0x100fe400078e000a */
[----:B------:R-:W-:Y:S02]  /*1d30*/  @P3 IMAD.MOV.U32 R25, RZ, RZ, R10 ;  /* 0x000000ffff193224 */ /* 0x000fe400078e000a */
[--C-:B------:R-:W-:Y:S02]  /*1d40*/  @P3 IMAD.MOV.U32 R16, RZ, RZ, R11.reuse ;  /* 0x000000ffff103224 */ /* 0x100fe400078e000b */
[----:B------:R-:W-:Y:S01]  /*1d50*/  @P4 IMAD.MOV.U32 R25, RZ, RZ, R11 ;  /* 0x000000ffff194224 */ /* 0x000fe200078e000b */
[----:B------:R-:W-:Y:S01]  /*1d60*/  @P4 MOV R16, R27 ;  /* 0x0000001b00104202 */ /* 0x000fe20000000f00 */
[----:B------:R-:W-:Y:S01]  /*1d70*/  @P5 IMAD.MOV.U32 R25, RZ, RZ, R27 ;  /* 0x000000ffff195224 */ /* 0x000fe200078e001b */
[----:B------:R-:W-:Y:S06]  /*1d80*/  @!P6 BRA `(.L_x_23) ;  /* 0x00000000002ce947 */ /* 0x000fec0003800000 */
[----:B------:R-:W-:Y:S01]  /*1d90*/  ISETP.EQ.AND P6, PT, R26, 0x8, PT ;  /* 0x000000081a00780c */ /* 0x000fe20003fc2270 */
[----:B------:R-:W-:Y:S01]  /*1da0*/  @P2 IMAD.MOV.U32 R26, RZ, RZ, R6 ;  /* 0x000000ffff1a2224 */ /* 0x000fe200078e0006 */
[----:B------:R-:W-:Y:S01]  /*1db0*/  LOP3.LUT R17, R17, 0x1f, RZ, 0xc0, !PT ;  /* 0x0000001f11117812 */ /* 0x000fe200078ec0ff */
[----:B------:R-:W-:Y:S02]  /*1dc0*/  @P1 IMAD.MOV.U32 R26, RZ, RZ, R7 ;  /* 0x000000ffff1a1224 */ /* 0x000fe400078e0007 */
[----:B------:R-:W-:Y:S01]  /*1dd0*/  @P0 IMAD.MOV.U32 R26, RZ, RZ, R8 ;  /* 0x000000ffff1a0224 */ /* 0x000fe200078e0008 */
[----:B------:R-:W-:Y:S01]  /*1de0*/  @P3 MOV R26, R9 ;  /* 0x00000009001a3202 */ /* 0x000fe20000000f00 */
[----:B------:R-:W-:Y:S01]  /*1df0*/  @P4 IMAD.MOV.U32 R26, RZ, RZ, R10 ;  /* 0x000000ffff1a4224 */ /* 0x000fe200078e000a */
[----:B------:R-:W-:Y:S01]  /*1e00*/  SHF.L.W.U32.HI R16, R25, R17, R16 ;  /* 0x0000001119107219 */ /* 0x000fe20000010e10 */
[----:B------:R-:W-:-:S04]  /*1e10*/  @P5 IMAD.MOV.U32 R26, RZ, RZ, R11 ;  /* 0x000000ffff1a5224 */ /* 0x000fc800078e000b */
[----:B------:R-:W-:-:S05]  /*1e20*/  @P6 IMAD.MOV.U32 R26, RZ, RZ, R27 ;  /* 0x000000ffff1a6224 */ /* 0x000fca00078e001b */
[----:B------:R-:W-:-:S07]  /*1e30*/  SHF.L.W.U32.HI R25, R26, R17, R25 ;  /* 0x000000111a197219 */ /* 0x000fce0000010e19 */
.L_x_23:
[----:B------:R-:W-:Y:S05]  /*1e40*/  BSYNC.RECONVERGENT B1 ;  /* 0x0000000000017941 */ /* 0x000fea0003800200 */
.L_x_22:
[C-C-:B------:R-:W-:Y:S01]  /*1e50*/  SHF.L.W.U32.HI R17, R25.reuse, 0x2, R16.reuse ;  /* 0x0000000219117819 */ /* 0x140fe20000010e10 */
[----:B------:R-:W-:Y:S01]  /*1e60*/  UMOV UR4, 0x54442d19 ;  /* 0x54442d1900047882 */ /* 0x000fe20000000000 */
[----:B------:R-:W-:Y:S01]  /*1e70*/  SHF.R.U32.HI R28, RZ, 0x1e, R16 ;  /* 0x0000001eff1c7819 */ /* 0x000fe20000011610 */
[----:B------:R-:W-:Y:S01]  /*1e80*/  IMAD.SHL.U32 R16, R25, 0x4, RZ ;  /* 0x0000000419107824 */ /* 0x000fe200078e00ff */
[----:B------:R-:W-:Y:S01]  /*1e90*/  SHF.R.S32.HI R26, RZ, 0x1f, R17 ;  /* 0x0000001fff1a7819 */ /* 0x000fe20000011411 */
[----:B------:R-:W-:Y:S01]  /*1ea0*/  UMOV UR5, 0x3bf921fb ;  /* 0x3bf921fb00057882 */ /* 0x000fe20000000000 */
[----:B------:R-:W-:Y:S02]  /*1eb0*/  ISETP.GE.AND P1, PT, R20, RZ, PT ;  /* 0x000000ff1400720c */ /* 0x000fe40003f26270 */
[C---:B------:R-:W-:Y:S02]  /*1ec0*/  LOP3.LUT R20, R17.reuse, R20, RZ, 0x3c, !PT ;  /* 0x0000001411147212 */ /* 0x040fe400078e3cff */
[----:B------:R-:W-:-:S02]  /*1ed0*/  LEA.HI R25, R17, R28, RZ, 0x1 ;  /* 0x0000001c11197211 */ /* 0x000fc400078f08ff */
[C---:B------:R-:W-:Y:S02]  /*1ee0*/  LOP3.LUT R17, R26.reuse, R17, RZ, 0x3c, !PT ;  /* 0x000000111a117212 */ /* 0x040fe400078e3cff */
[----:B------:R-:W-:Y:S02]  /*1ef0*/  LOP3.LUT R16, R26, R16, RZ, 0x3c, !PT ;  /* 0x000000101a107212 */ /* 0x000fe400078e3cff */
[----:B------:R-:W-:Y:S02]  /*1f00*/  ISETP.GE.AND P0, PT, R20, RZ, PT ;  /* 0x000000ff1400720c */ /* 0x000fe40003f06270 */
[----:B------:R-:W-:Y:S02]  /*1f10*/  IADD3 R20, PT, PT, -R25, RZ, RZ ;  /* 0x000000ff19147210 */ /* 0x000fe40007ffe1ff */
[----:B------:R-:W0:Y:S03]  /*1f20*/  I2F.F64.S64 R16, R16 ;  /* 0x0000001000107312 */ /* 0x000e260000301c00 */
[----:B------:R-:W-:Y:S01]  /*1f30*/  @!P1 IMAD.MOV.U32 R25, RZ, RZ, R20 ;  /* 0x000000ffff199224 */ /* 0x000fe200078e0014 */
[----:B0-----:R-:W-:-:S10]  /*1f40*/  DMUL R28, R16, UR4 ;  /* 0x00000004101c7c28 */ /* 0x001fd40008000000 */
[----:B------:R-:W0:Y:S02]  /*1f50*/  F2F.F32.F64 R28, R28 ;  /* 0x0000001c001c7310 */ /* 0x000e240000301000 */
[----:B0-----:R-:W-:Y:S01]  /*1f60*/  FSEL R26, -R28, R28, !P0 ;  /* 0x0000001c1c1a7208 */ /* 0x001fe20004000100 */
[----:B------:R-:W-:Y:S06]  /*1f70*/  BRA `(.L_x_19) ;  /* 0x0000000000087947 */ /* 0x000fec0003800000 */
.L_x_20:
[----:B------:R-:W-:Y:S01]  /*1f80*/  FMUL R26, RZ, R20 ;  /* 0x00000014ff1a7220 */ /* 0x000fe20000400000 */
[----:B------:R-:W-:-:S07]  /*1f90*/  IMAD.MOV.U32 R25, RZ, RZ, RZ ;  /* 0x000000ffff197224 */ /* 0x000fce00078e00ff */
.L_x_19:
[----:B------:R-:W-:Y:S05]  /*1fa0*/  BSYNC.RECONVERGENT B0 ;  /* 0x0000000000007941 */ /* 0x000fea0003800200 */
.L_x_18:
[----:B------:R-:W2:Y:S04]  /*1fb0*/  LDG.E R16, desc[UR8][R12.64+0x4] ;  /* 0x000004080c107981 */ /* 0x000ea8000c1e1900 */
[----:B------:R-:W3:Y:S01]  /*1fc0*/  LDG.E R28, desc[UR8][R14.64+0x4] ;  /* 0x000004080e1c7981 */ /* 0x000ee2000c1e1900 */
[----:B------:R-:W-:Y:S01]  /*1fd0*/  LOP3.LUT R17, R25, 0x1, RZ, 0xc0, !PT ;  /* 0x0000000119117812 */ /* 0x000fe200078ec0ff */
[----:B------:R-:W-:Y:S01]  /*1fe0*/  IMAD.SHL.U32 R29, R5, 0x4, RZ ;  /* 0x00000004051d7824 */ /* 0x000fe200078e00ff */
[----:B------:R-:W-:Y:S02]  /*1ff0*/  BSSY.RECONVERGENT B0, `(.L_x_24) ;  /* 0x0000083000007945 */ /* 0x000fe40003800200 */
[----:B------:R-:W-:Y:S01]  /*2000*/  ISETP.NE.U32.AND P0, PT, R17, 0x1, PT ;  /* 0x000000011100780c */ /* 0x000fe20003f05070 */
[----:B------:R-:W-:-:S03]  /*2010*/  FMUL R17, R26, R26 ;  /* 0x0000001a1a117220 */ /* 0x000fc60000400000 */
[----:B------:R-:W-:Y:S01]  /*2020*/  FSEL R27, R24, 0.041666727513074874878, P0 ;  /* 0x3d2aaabb181b7808 */ /* 0x000fe20000000000 */
[----:B------:R-:W-:Y:S01]  /*2030*/  FFMA R23, R17, R23, -0.0013887860113754868507 ;  /* 0xbab607ed11177423 */ /* 0x000fe20000000017 */
[----:B------:R-:W-:Y:S01]  /*2040*/  FSEL R26, R26, 1, P0 ;  /* 0x3f8000001a1a7808 */ /* 0x000fe20000000000 */
[----:B------:R-:W0:Y:S03]  /*2050*/  LDC R24, c[0x3][R29+0x808] ;  /* 0x00c202001d187b82 */ /* 0x000e260000000800 */
[----:B------:R-:W-:Y:S02]  /*2060*/  FSEL R20, R23, -0.00019574658654164522886, !P0 ;  /* 0xb94d415317147808 */ /* 0x000fe40004000000 */
[----:B------:R-:W-:Y:S02]  /*2070*/  FSEL R23, -R18, -0.4999999701976776123, P0 ;  /* 0xbeffffff12177808 */ /* 0x000fe40000000100 */
[----:B------:R-:W-:Y:S01]  /*2080*/  LOP3.LUT P0, RZ, R25, 0x2, RZ, 0xc0, !PT ;  /* 0x0000000219ff7812 */ /* 0x000fe2000780c0ff */
[----:B------:R-:W-:-:S04]  /*2090*/  FFMA R20, R17, R20, R27 ;  /* 0x0000001411147223 */ /* 0x000fc8000000001b */
[C---:B------:R-:W-:Y:S01]  /*20a0*/  FFMA R20, R17.reuse, R20, R23 ;  /* 0x0000001411147223 */ /* 0x040fe20000000017 */
[----:B------:R-:W-:Y:S01]  /*20b0*/  FFMA R17, R17, R26, RZ ;  /* 0x0000001a11117223 */ /* 0x000fe200000000ff */
[----:B------:R-:W1:Y:S03]  /*20c0*/  LDC R23, c[0x3][R29+0x8] ;  /* 0x00c002001d177b82 */ /* 0x000e660000000800 */
[----:B------:R-:W-:-:S04]  /*20d0*/  FFMA R17, R17, R20, R26 ;  /* 0x0000001411117223 */ /* 0x000fc8000000001a */
[----:B------:R-:W-:Y:S01]  /*20e0*/  @P0 FADD R17, RZ, -R17 ;  /* 0x80000011ff110221 */ /* 0x000fe20000000000 */
[----:B------:R-:W4:Y:S02]  /*20f0*/  LDC R20, c[0x3][R29+0x408] ;  /* 0x00c102001d147b82 */ /* 0x000f240000000800 */
[----:B----4-:R-:W-:-:S04]  /*2100*/  FMUL R27, R3, R20 ;  /* 0x00000014031b7220 */ /* 0x010fc80000400000 */
[----:B-1----:R-:W-:-:S04]  /*2110*/  FFMA R23, R2, R23, R27 ;  /* 0x0000001702177223 */ /* 0x002fc8000000001b */
[----:B0-----:R-:W-:-:S04]  /*2120*/  FFMA R20, R4, R24, R23 ;  /* 0x0000001804147223 */ /* 0x001fc80000000017 */
[----:B------:R-:W-:-:S04]  /*2130*/  FMUL R20, R20, 6.2831854820251464844 ;  /* 0x40c90fdb14147820 */ /* 0x000fc80000400000 */
[C---:B------:R-:W-:Y:S01]  /*2140*/  FMUL R24, R20.reuse, 0.63661974668502807617 ;  /* 0x3f22f98314187820 */ /* 0x040fe20000400000 */
[----:B------:R-:W-:-:S05]  /*2150*/  FSETP.GE.AND P5, PT, |R20|, 105615, PT ;  /* 0x47ce47801400780b */ /* 0x000fca0003fa6200 */
[----:B------:R-:W0:Y:S02]  /*2160*/  F2I.NTZ R24, R24 ;  /* 0x0000001800187305 */ /* 0x000e240000203100 */
[----:B0-----:R-:W-:Y:S01]  /*2170*/  I2FP.F32.S32 R25, R24 ;  /* 0x0000001800197245 */ /* 0x001fe20000201400 */
[C---:B--2---:R-:W-:Y:S01]  /*2180*/  FMUL R26, R17.reuse, R16 ;  /* 0x00000010111a7220 */ /* 0x044fe20000400000 */
[----:B---3--:R-:W-:-:S03]  /*2190*/  FMUL R17, R17, R28 ;  /* 0x0000001c11117220 */ /* 0x008fc60000400000 */
[C---:B------:R-:W-:Y:S01]  /*21a0*/  FFMA R26, R19.reuse, R28, -R26 ;  /* 0x0000001c131a7223 */ /* 0x040fe2000000081a */
[----:B------:R-:W-:Y:S01]  /*21b0*/  FFMA R17, R19, R16, R17 ;  /* 0x0000001013117223 */ /* 0x000fe20000000011 */
[----:B------:R-:W-:Y:S02]  /*21c0*/  FFMA R16, R25, -1.5707962512969970703, R20 ;  /* 0xbfc90fda19107823 */ /* 0x000fe40000000014 */
[----:B------:R-:W-:Y:S01]  /*21d0*/  FADD R21, R21, R26 ;  /* 0x0000001a15157221 */ /* 0x000fe20000000000 */
[----:B------:R-:W-:Y:S02]  /*21e0*/  IMAD.MOV.U32 R26, RZ, RZ, R24 ;  /* 0x000000ffff1a7224 */ /* 0x000fe400078e0018 */
[----:B------:R-:W-:Y:S01]  /*21f0*/  FADD R22, R22, R17 ;  /* 0x0000001116167221 */ /* 0x000fe20000000000 */
[----:B------:R-:W-:-:S04]  /*2200*/  FFMA R16, R25, -7.5497894158615963534e-08, R16 ;  /* 0xb3a2216819107823 */ /* 0x000fc80000000010 */
[----:B------:R-:W-:-:S05]  /*2210*/  FFMA R25, R25, -5.3903029534742383927e-15, R16 ;  /* 0xa7c234c519197823 */ /* 0x000fca0000000010 */
[----:B------:R-:W-:Y:S01]  /*2220*/  MOV R17, R25 ;  /* 0x0000001900117202 */ /* 0x000fe20000000f00 */
[----:B------:R-:W-:Y:S06]  /*2230*/  @!P5 BRA `(.L_x_25) ;  /* 0x000000040078d947 */ /* 0x000fec0003800000 */
[----:B------:R-:W-:-:S13]  /*2240*/  FSETP.NEU.AND P0, PT, |R20|, +INF , PT ;  /* 0x7f8000001400780b */ /* 0x000fda0003f0d200 */
[----:B------:R-:W-:Y:S05]  /*2250*/  @!P0 BRA `(.L_x_26) ;  /* 0x0000000400688947 */ /* 0x000fea0003800000 */
[----:B------:R-:W-:Y:S01]  /*2260*/  IMAD.SHL.U32 R24, R20, 0x100, RZ ;  /* 0x0000010014187824 */ /* 0x000fe200078e00ff */
[----:B------:R-:W-:Y:S01]  /*2270*/  UMOV UR4, URZ ;  /* 0x000000ff00047c82 */ /* 0x000fe20008000000 */
[----:B------:R-:W-:Y:S02]  /*2280*/  IMAD.MOV.U32 R23, RZ, RZ, RZ ;  /* 0x000000ffff177224 */ /* 0x000fe400078e00ff */
[----:B------:R-:W-:Y:S01]  /*2290*/  IMAD.MOV.U32 R19, RZ, RZ, RZ ;  /* 0x000000ffff137224 */ /* 0x000fe200078e00ff */
[----:B------:R-:W-:-:S07]  /*22a0*/  LOP3.LUT R24, R24, 0x80000000, RZ, 0xfc, !PT ;  /* 0x8000000018187812 */ /* 0x000fce00078efcff */
.L_x_27:
[----:B------:R-:W0:Y:S02]  /*22b0*/  LDC.64 R16, c[0x4][RZ] ;  /* 0x01000000ff107b82 */ /* 0x000e240000000a00 */
[----:B0-----:R-:W-:-:S05]  /*22c0*/  IMAD.WIDE.U32 R28, R19, 0x4, R16 ;  /* 0x00000004131c7825 */ /* 0x001fca00078e0010 */
[----:B------:R-:W2:Y:S02]  /*22d0*/  LDG.E.CONSTANT R17, desc[UR8][R28.64] ;  /* 0x000000081c117981 */ /* 0x000ea4000c1e9900 */
[----:B--2---:R-:W-:-:S03]  /*22e0*/  IMAD.WIDE.U32 R16, R17, R24, RZ ;  /* 0x0000001811107225 */ /* 0x004fc600078e00ff */
[----:B------:R-:W-:Y:S01]  /*22f0*/  IADD3 R27, P0, PT, R16, R23, RZ ;  /* 0x00000017101b7210 */ /* 0x000fe20007f1e0ff */
[C---:B------:R-:W-:Y:S01]  /*2300*/  IMAD.SHL.U32 R16, R19.reuse, 0x4, RZ ;  /* 0x0000000413107824 */ /* 0x040fe200078e00ff */
[----:B------:R-:W-:Y:S02]  /*2310*/  IADD3 R19, PT, PT, R19, 0x1, RZ ;  /* 0x0000000113137810 */ /* 0x000fe40007ffe0ff */
        /* <DEDUP_REMOVED lines=10> */
[--C-:B------:R-:W-:Y:S02]  /*23c0*/  @P1 IMAD.MOV.U32 R8, RZ, RZ, R27.reuse ;  /* 0x000000ffff081224 */ /* 0x100fe400078e001b */
[--C-:B------:R-:W-:Y:S02]  /*23d0*/  @P2 IMAD.MOV.U32 R9, RZ, RZ, R27.reuse ;  /* 0x000000ffff092224 */ /* 0x100fe400078e001b */
[----:B------:R-:W-:Y:S02]  /*23e0*/  @P3 MOV R10, R27 ;  /* 0x0000001b000a3202 */ /* 0x000fe40000000f00 */
        /* <DEDUP_REMOVED lines=14> */
[----:B------:R-:W-:Y:S01]  /*24d0*/  @P0 IMAD.MOV.U32 R19, RZ, RZ, R6 ;  /* 0x000000ffff130224 */ /* 0x000fe200078e0006 */
[C---:B------:R-:W-:Y:S01]  /*24e0*/  ISETP.EQ.AND P0, PT, R17.reuse, RZ, PT ;  /* 0x000000ff1100720c */ /* 0x040fe20003f02270 */
[--C-:B------:R-:W-:Y:S01]  /*24f0*/  @P6 IMAD.MOV.U32 R19, RZ, RZ, R7.reuse ;  /* 0x000000ffff136224 */ /* 0x100fe200078e0007 */
[----:B------:R-:W-:Y:S01]  /*2500*/  @P6 MOV R24, R6 ;  /* 0x0000000600186202 */ /* 0x000fe20000000f00 */
[----:B------:R-:W-:Y:S01]  /*2510*/  @P4 IMAD.MOV.U32 R24, RZ, RZ, R7 ;  /* 0x000000ffff184224 */ /* 0x000fe200078e0007 */
[----:B------:R-:W-:Y:S01]  /*2520*/  ISETP.EQ.AND P6, PT, R17, 0x4, PT ;  /* 0x000000041100780c */ /* 0x000fe20003fc2270 */
[----:B------:R-:W-:Y:S02]  /*2530*/  @P3 IMAD.MOV.U32 R24, RZ, RZ, R8 ;  /* 0x000000ffff183224 */ /* 0x000fe400078e0008 */
[----:B------:R-:W-:Y:S01]  /*2540*/  @P2 IMAD.MOV.U32 R24, RZ, RZ, R9 ;  /* 0x000000ffff182224 */ /* 0x000fe200078e0009 */
[----:B------:R-:W-:Y:S01]  /*2550*/  P2R R27, PR, RZ, 0x40 ;  /* 0x00000040ff1b7803 */ /* 0x000fe20000000000 */
[----:B------:R-:W-:-:S02]  /*2560*/  @P1 IMAD.MOV.U32 R24, RZ, RZ, R10 ;  /* 0x000000ffff181224 */ /* 0x000fc400078e000a */
[----:B------:R-:W-:Y:S01]  /*2570*/  @P4 IMAD.MOV.U32 R19, RZ, RZ, R8 ;  /* 0x000000ffff134224 */ /* 0x000fe200078e0008 */
[----:B------:R-:W-:Y:S01]  /*2580*/  @P3 MOV R19, R9 ;  /* 0x0000000900133202 */ /* 0x000fe20000000f00 */
[----:B------:R-:W-:Y:S01]  /*2590*/  @P2 IMAD.MOV.U32 R19, RZ, RZ, R10 ;  /* 0x000000ffff132224 */ /* 0x000fe200078e000a */
[----:B------:R-:W-:Y:S01]  /*25a0*/  @P0 MOV R24, R11 ;  /* 0x0000000b00180202 */ /* 0x000fe20000000f00 */
[----:B------:R-:W-:Y:S02]  /*25b0*/  @P1 IMAD.MOV.U32 R19, RZ, RZ, R11 ;  /* 0x000000ffff131224 */ /* 0x000fe400078e000b */
[--C-:B------:R-:W-:Y:S01]  /*25c0*/  @P6 IMAD.MOV.U32 R24, RZ, RZ, R23.reuse ;  /* 0x000000ffff186224 */ /* 0x100fe200078e0017 */
[----:B------:R-:W-:Y:S01]  /*25d0*/  LOP3.LUT P6, RZ, R16, 0x1f, RZ, 0xc0, !PT ;  /* 0x0000001f10ff7812 */ /* 0x000fe200078cc0ff */
[----:B------:R-:W-:-:S12]  /*25e0*/  @P0 IMAD.MOV.U32 R19, RZ, RZ, R23 ;  /* 0x000000ffff130224 */ /* 0x000fd800078e0017 */
[----:B------:R-:W-:Y:S05]  /*25f0*/  @!P6 BRA `(.L_x_29) ;  /* 0x000000000030e947 */ /* 0x000fea0003800000 */
[----:B------:R-:W-:Y:S01]  /*2600*/  @P4 IMAD.MOV.U32 R27, RZ, RZ, R6 ;  /* 0x000000ffff1b4224 */ /* 0x000fe200078e0006 */
[C---:B------:R-:W-:Y:S01]  /*2610*/  ISETP.EQ.AND P4, PT, R17.reuse, 0x4, PT ;  /* 0x000000041100780c */ /* 0x040fe20003f82270 */
[----:B------:R-:W-:Y:S01]  /*2620*/  @P3 IMAD.MOV.U32 R27, RZ, RZ, R7 ;  /* 0x000000ffff1b3224 */ /* 0x000fe200078e0007 */
[----:B------:R-:W-:Y:S02]  /*2630*/  ISETP.EQ.AND P6, PT, R17, 0x8, PT ;  /* 0x000000081100780c */ /* 0x000fe40003fc2270 */
[----:B------:R-:W-:Y:S01]  /*2640*/  @P2 MOV R27, R8 ;  /* 0x00000008001b2202 */ /* 0x000fe20000000f00 */
[----:B------:R-:W-:Y:S01]  /*2650*/  @P1 IMAD.MOV.U32 R27, RZ, RZ, R9 ;  /* 0x000000ffff1b1224 */ /* 0x000fe200078e0009 */
[----:B------:R-:W-:Y:S01]  /*2660*/  LOP3.LUT R16, R16, 0x1f, RZ, 0xc0, !PT ;  /* 0x0000001f10107812 */ /* 0x000fe200078ec0ff */
[----:B------:R-:W-:-:S03]  /*2670*/  @P0 IMAD.MOV.U32 R27, RZ, RZ, R10 ;  /* 0x000000ffff1b0224 */ /* 0x000fc600078e000a */
[----:B------:R-:W-:-:S03]  /*2680*/  SHF.L.W.U32.HI R19, R24, R16, R19 ;  /* 0x0000001018137219 */ /* 0x000fc60000010e13 */
[----:B------:R-:W-:Y:S02]  /*2690*/  @P4 IMAD.MOV.U32 R27, RZ, RZ, R11 ;  /* 0x000000ffff1b4224 */ /* 0x000fe400078e000b */
[----:B------:R-:W-:-:S05]  /*26a0*/  @P6 IMAD.MOV.U32 R27, RZ, RZ, R23 ;  /* 0x000000ffff1b6224 */ /* 0x000fca00078e0017 */
[----:B------:R-:W-:-:S07]  /*26b0*/  SHF.L.W.U32.HI R24, R27, R16, R24 ;  /* 0x000000101b187219 */ /* 0x000fce0000010e18 */
.L_x_29:
[----:B------:R-:W-:Y:S05]  /*26c0*/  BSYNC.RECONVERGENT B1 ;  /* 0x0000000000017941 */ /* 0x000fea0003800200 */
.L_x_28:
[C---:B------:R-:W-:Y:S01]  /*26d0*/  SHF.L.W.U32.HI R23, R24.reuse, 0x2, R19 ;  /* 0x0000000218177819 */ /* 0x040fe20000010e13 */
[----:B------:R-:W-:Y:S01]  /*26e0*/  UMOV UR4, 0x54442d19 ;  /* 0x54442d1900047882 */ /* 0x000fe20000000000 */
[----:B------:R-:W-:Y:S01]  /*26f0*/  SHF.L.U32 R16, R24, 0x2, RZ ;  /* 0x0000000218107819 */ /* 0x000fe200000006ff */
        /* <DEDUP_REMOVED lines=8> */
[----:B------:R-:W-:Y:S02]  /*2780*/  LOP3.LUT R23, R23, R20, RZ, 0x3c, !PT ;  /* 0x0000001417177212 */ /* 0x000fe400078e3cff */
[----:B------:R-:W-:Y:S02]  /*2790*/  IMAD.MOV R19, RZ, RZ, -R24 ;  /* 0x000000ffff137224 */ /* 0x000fe400078e0a18 */
[----:B------:R-:W-:-:S04]  /*27a0*/  ISETP.GE.AND P1, PT, R23, RZ, PT ;  /* 0x000000ff1700720c */ /* 0x000fc80003f26270 */
[----:B------:R-:W-:Y:S01]  /*27b0*/  @!P0 IMAD.MOV.U32 R24, RZ, RZ, R19 ;  /* 0x000000ffff188224 */ /* 0x000fe200078e0013 */
[----:B0-----:R-:W-:-:S10]  /*27c0*/  DMUL R28, R16, UR4 ;  /* 0x00000004101c7c28 */ /* 0x001fd40008000000 */
[----:B------:R-:W0:Y:S02]  /*27d0*/  F2F.F32.F64 R28, R28 ;  /* 0x0000001c001c7310 */ /* 0x000e240000301000 */
[----:B0-----:R-:W-:Y:S01]  /*27e0*/  FSEL R17, -R28, R28, !P1 ;  /* 0x0000001c1c117208 */ /* 0x001fe20004800100 */
[----:B------:R-:W-:Y:S06]  /*27f0*/  BRA `(.L_x_25) ;  /* 0x0000000000087947 */ /* 0x000fec0003800000 */
.L_x_26:
[----:B------:R-:W-:Y:S01]  /*2800*/  FMUL R17, RZ, R20 ;  /* 0x00000014ff117220 */ /* 0x000fe20000400000 */
[----:B------:R-:W-:-:S07]  /*2810*/  IMAD.MOV.U32 R24, RZ, RZ, RZ ;  /* 0x000000ffff187224 */ /* 0x000fce00078e00ff */
.L_x_25:
[----:B------:R-:W-:Y:S05]  /*2820*/  BSYNC.RECONVERGENT B0 ;  /* 0x0000000000007941 */ /* 0x000fea0003800200 */
.L_x_24:
[C---:B------:R-:W-:Y:S01]  /*2830*/  LOP3.LUT R16, R24.reuse, 0x1, RZ, 0xc0, !PT ;  /* 0x0000000118107812 */ /* 0x040fe200078ec0ff */
[----:B------:R-:W-:Y:S01]  /*2840*/  VIADD R19, R24, 0x1 ;  /* 0x0000000118137836 */ /* 0x000fe20000000000 */
[----:B------:R-:W-:Y:S01]  /*2850*/  MOV R24, 0x37cbac00 ;  /* 0x37cbac0000187802 */ /* 0x000fe20000000f00 */
[----:B------:R-:W-:Y:S01]  /*2860*/  BSSY.RECONVERGENT B0, `(.L_x_30) ;  /* 0x000006c000007945 */ /* 0x000fe20003800200 */
        /* <DEDUP_REMOVED lines=22> */
.L_x_33:
[----:B------:R-:W0:Y:S02]  /*29d0*/  LDC.64 R16, c[0x4][RZ] ;  /* 0x01000000ff107b82 */ /* 0x000e240000000a00 */
[----:B0-----:R-:W-:-:S05]  /*29e0*/  IMAD.WIDE.U32 R28, R25, 0x4, R16 ;  /* 0x00000004191c7825 */ /* 0x001fca00078e0010 */
[----:B------:R-:W2:Y:S02]  /*29f0*/  LDG.E.CONSTANT R17, desc[UR8][R28.64] ;  /* 0x000000081c117981 */ /* 0x000ea4000c1e9900 */
[----:B--2---:R-:W-:-:S03]  /*2a00*/  IMAD.WIDE.U32 R16, R17, R26, RZ ;  /* 0x0000001a11107225 */ /* 0x004fc600078e00ff */
[----:B------:R-:W-:Y:S02]  /*2a10*/  IADD3 R28, P0, PT, R16, R27, RZ ;  /* 0x0000001b101c7210 */ /* 0x000fe40007f1e0ff */
[C---:B------:R-:W-:Y:S01]  /*2a20*/  SHF.L.U32 R16, R25.reuse, 0x2, RZ ;  /* 0x0000000219107819 */ /* 0x040fe200000006ff */
        /* <DEDUP_REMOVED lines=29> */
[----:B------:R-:W-:Y:S02]  /*2c00*/  @P3 MOV R16, R6 ;  /* 0x0000000600103202 */ /* 0x000fe40000000f00 */
[----:B------:R-:W-:Y:S01]  /*2c10*/  @P4 IMAD.MOV.U32 R25, RZ, RZ, R6 ;  /* 0x000000ffff194224 */ /* 0x000fe200078e0006 */
[C---:B------:R-:W-:Y:S01]  /*2c20*/  ISETP.EQ.AND P3, PT, R26.reuse, -0x4, PT ;  /* 0xfffffffc1a00780c */ /* 0x040fe20003f62270 */
[--C-:B------:R-:W-:Y:S01]  /*2c30*/  @P4 IMAD.MOV.U32 R16, RZ, RZ, R7.reuse ;  /* 0x000000ffff104224 */ /* 0x100fe200078e0007 */
[----:B------:R-:W-:Y:S01]  /*2c40*/  ISETP.EQ.AND P4, PT, R26, RZ, PT ;  /* 0x000000ff1a00720c */ /* 0x000fe20003f82270 */
[----:B------:R-:W-:Y:S01]  /*2c50*/  @P2 IMAD.MOV.U32 R25, RZ, RZ, R7 ;  /* 0x000000ffff192224 */ /* 0x000fe200078e0007 */
[----:B------:R-:W-:Y:S01]  /*2c60*/  @P1 MOV R25, R8 ;  /* 0x0000000800191202 */ /* 0x000fe20000000f00 */
[----:B------:R-:W-:Y:S02]  /*2c70*/  @P2 IMAD.MOV.U32 R16, RZ, RZ, R8 ;  /* 0x000000ffff102224 */ /* 0x000fe400078e0008 */
[----:B------:R-:W-:-:S02]  /*2c80*/  @P1 IMAD.MOV.U32 R16, RZ, RZ, R9 ;  /* 0x000000ffff101224 */ /* 0x000fc400078e0009 */
[----:B------:R-:W-:Y:S02]  /*2c90*/  @P0 IMAD.MOV.U32 R25, RZ, RZ, R9 ;  /* 0x000000ffff190224 */ /* 0x000fe400078e0009 */
[--C-:B------:R-:W-:Y:S02]  /*2ca0*/  @P0 IMAD.MOV.U32 R16, RZ, RZ, R10.reuse ;  /* 0x000000ffff100224 */ /* 0x100fe400078e000a */
[----:B------:R-:W-:Y:S01]  /*2cb0*/  @P3 IMAD.MOV.U32 R25, RZ, RZ, R10 ;  /* 0x000000ffff193224 */ /* 0x000fe200078e000a */
[----:B------:R-:W-:Y:S01]  /*2cc0*/  @P3 MOV R16, R11 ;  /* 0x0000000b00103202 */ /* 0x000fe20000000f00 */
[----:B------:R-:W-:Y:S02]  /*2cd0*/  @P4 IMAD.MOV.U32 R25, RZ, RZ, R11 ;  /* 0x000000ffff194224 */ /* 0x000fe400078e000b */
[--C-:B------:R-:W-:Y:S02]  /*2ce0*/  @P4 IMAD.MOV.U32 R16, RZ, RZ, R27.reuse ;  /* 0x000000ffff104224 */ /* 0x100fe400078e001b */
[----:B------:R-:W-:Y:S01]  /*2cf0*/  @P5 IMAD.MOV.U32 R25, RZ, RZ, R27 ;  /* 0x000000ffff195224 */ /* 0x000fe200078e001b */
[----:B------:R-:W-:Y:S06]  /*2d00*/  @!P6 BRA `(.L_x_35) ;  /* 0x00000000002ce947 */ /* 0x000fec0003800000 */
[----:B------:R-:W-:Y:S01]  /*2d10*/  ISETP.EQ.AND P6, PT, R26, 0x8, PT ;  /* 0x000000081a00780c */ /* 0x000fe20003fc2270 */
[----:B------:R-:W-:Y:S01]  /*2d20*/  @P2 IMAD.MOV.U32 R26, RZ, RZ, R6 ;  /* 0x000000ffff1a2224 */ /* 0x000fe200078e0006 */
[----:B------:R-:W-:Y:S01]  /*2d30*/  @P1 MOV R26, R7 ;  /* 0x00000007001a1202 */ /* 0x000fe20000000f00 */
[----:B------:R-:W-:Y:S01]  /*2d40*/  @P0 IMAD.MOV.U32 R26, RZ, RZ, R8 ;  /* 0x000000ffff1a0224 */ /* 0x000fe200078e0008 */
[----:B------:R-:W-:Y:S01]  /*2d50*/  LOP3.LUT R17, R17, 0x1f, RZ, 0xc0, !PT ;  /* 0x0000001f11117812 */ /* 0x000fe200078ec0ff */
[----:B------:R-:W-:Y:S02]  /*2d60*/  @P3 IMAD.MOV.U32 R26, RZ, RZ, R9 ;  /* 0x000000ffff1a3224 */ /* 0x000fe400078e0009 */
[----:B------:R-:W-:Y:S01]  /*2d70*/  @P4 IMAD.MOV.U32 R26, RZ, RZ, R10 ;  /* 0x000000ffff1a4224 */ /* 0x000fe200078e000a */
[----:B------:R-:W-:Y:S01]  /*2d80*/  SHF.L.W.U32.HI R16, R25, R17, R16 ;  /* 0x0000001119107219 */ /* 0x000fe20000010e10 */
[----:B------:R-:W-:-:S04]  /*2d90*/  @P5 IMAD.MOV.U32 R26, RZ, RZ, R11 ;  /* 0x000000ffff1a5224 */ /* 0x000fc800078e000b */
[----:B------:R-:W-:-:S04]  /*2da0*/  @P6 MOV R26, R27 ;  /* 0x0000001b001a6202 */ /* 0x000fc80000000f00 */
[----:B------:R-:W-:-:S07]  /*2db0*/  SHF.L.W.U32.HI R25, R26, R17, R25 ;  /* 0x000000111a197219 */ /* 0x000fce0000010e19 */
.L_x_35:
[----:B------:R-:W-:Y:S05]  /*2dc0*/  BSYNC.RECONVERGENT B1 ;  /* 0x0000000000017941 */ /* 0x000fea0003800200 */
.L_x_34:
        /* <DEDUP_REMOVED lines=11> */
[----:B------:R-:W-:Y:S01]  /*2e80*/  ISETP.GE.AND P0, PT, R20, RZ, PT ;  /* 0x000000ff1400720c */ /* 0x000fe20003f06270 */
[----:B------:R-:W-:-:S03]  /*2e90*/  IMAD.MOV R20, RZ, RZ, -R26 ;  /* 0x000000ffff147224 */ /* 0x000fc600078e0a1a */
[----:B------:R-:W0:Y:S01]  /*2ea0*/  I2F.F64.S64 R16, R16 ;  /* 0x0000001000107312 */ /* 0x000e220000301c00 */
[----:B------:R-:W-:Y:S01]  /*2eb0*/  @!P1 IMAD.MOV.U32 R26, RZ, RZ, R20 ;  /* 0x000000ffff1a9224 */ /* 0x000fe200078e0014 */
[----:B0-----:R-:W-:-:S10]  /*2ec0*/  DMUL R28, R16, UR4 ;  /* 0x00000004101c7c28 */ /* 0x001fd40008000000 */
[----:B------:R-:W0:Y:S02]  /*2ed0*/  F2F.F32.F64 R28, R28 ;  /* 0x0000001c001c7310 */ /* 0x000e240000301000 */
[----:B0-----:R-:W-:Y:S01]  /*2ee0*/  FSEL R25, -R28, R28, !P0 ;  /* 0x0000001c1c197208 */ /* 0x001fe20004000100 */
[----:B------:R-:W-:Y:S06]  /*2ef0*/  BRA `(.L_x_31) ;  /* 0x0000000000087947 */ /* 0x000fec0003800000 */
.L_x_32:
[----:B------:R-:W-:Y:S01]  /*2f00*/  FMUL R25, RZ, R20 ;  /* 0x00000014ff197220 */ /* 0x000fe20000400000 */
[----:B------:R-:W-:-:S07]  /*2f10*/  IMAD.MOV.U32 R26, RZ, RZ, RZ ;  /* 0x000000ffff1a7224 */ /* 0x000fce00078e00ff */
.L_x_31:
[----:B------:R-:W-:Y:S05]  /*2f20*/  BSYNC.RECONVERGENT B0 ;  /* 0x0000000000007941 */ /* 0x000fea0003800200 */
.L_x_30:
[----:B------:R-:W2:Y:S04]  /*2f30*/  LDG.E R16, desc[UR8][R12.64+0x8] ;  /* 0x000008080c107981 */ /* 0x000ea8000c1e1900 */
[----:B------:R-:W3:Y:S01]  /*2f40*/  LDG.E R20, desc[UR8][R14.64+0x8] ;  /* 0x000008080e147981 */ /* 0x000ee2000c1e1900 */
[C---:B------:R-:W-:Y:S01]  /*2f50*/  LOP3.LUT R17, R26.reuse, 0x1, RZ, 0xc0, !PT ;  /* 0x000000011a117812 */ /* 0x040fe200078ec0ff */
[----:B------:R-:W-:Y:S01]  /*2f60*/  BSSY.RECONVERGENT B0, `(.L_x_36) ;  /* 0x0000082000007945 */ /* 0x000fe20003800200 */
[----:B------:R-:W-:Y:S02]  /*2f70*/  LOP3.LUT P1, RZ, R26, 0x2, RZ, 0xc0, !PT ;  /* 0x000000021aff7812 */ /* 0x000fe4000782c0ff */
[----:B------:R-:W-:Y:S01]  /*2f80*/  ISETP.NE.U32.AND P0, PT, R17, 0x1, PT ;  /* 0x000000011100780c */ /* 0x000fe20003f05070 */
[----:B------:R-:W-:-:S03]  /*2f90*/  FMUL R17, R25, R25 ;  /* 0x0000001919117220 */ /* 0x000fc60000400000 */
[----:B------:R-:W-:Y:S01]  /*2fa0*/  FSEL R26, R19, 0.041666727513074874878, P0 ;  /* 0x3d2aaabb131a7808 */ /* 0x000fe20000000000 */
[----:B------:R-:W-:Y:S01]  /*2fb0*/  FFMA R24, R17, R24, -0.0013887860113754868507 ;  /* 0xbab607ed11187423 */ /* 0x000fe20000000018 */
[----:B------:R-:W-:Y:S02]  /*2fc0*/  FSEL R27, -R18, -0.4999999701976776123, P0 ;  /* 0xbeffffff121b7808 */ /* 0x000fe40000000100 */
[----:B------:R-:W-:Y:S02]  /*2fd0*/  FSEL R25, R25, 1, P0 ;  /* 0x3f80000019197808 */ /* 0x000fe40000000000 */
[----:B------:R-:W-:-:S05]  /*2fe0*/  FSEL R24, R24, -0.00019574658654164522886, !P0 ;  /* 0xb94d415318187808 */ /* 0x000fca0004000000 */
[----:B------:R-:W-:-:S04]  /*2ff0*/  FFMA R24, R17, R24, R26 ;  /* 0x0000001811187223 */ /* 0x000fc8000000001a */
[C---:B------:R-:W-:Y:S01]  /*3000*/  FFMA R27, R17.reuse, R24, R27 ;  /* 0x00000018111b7223 */ /* 0x040fe2000000001b */
[----:B------:R-:W-:-:S04]  /*3010*/  FFMA R24, R17, R25, RZ ;  /* 0x0000001911187223 */ /* 0x000fc800000000ff */
[----:B------:R-:W-:Y:S01]  /*3020*/  FFMA R25, R24, R27, R25 ;  /* 0x0000001b18197223 */ /* 0x000fe20000000019 */
[----:B------:R-:W-:-:S03]  /*3030*/  SHF.L.U32 R27, R5, 0x2, RZ ;  /* 0x00000002051b7819 */ /* 0x000fc600000006ff */
[----:B------:R-:W-:Y:S01]  /*3040*/  @P1 FADD R25, RZ, -R25 ;  /* 0x80000019ff191221 */ /* 0x000fe20000000000 */
[----:B------:R-:W0:Y:S08]  /*3050*/  LDC R17, c[0x3][R27+0xc] ;  /* 0x00c003001b117b82 */ /* 0x000e300000000800 */
[----:B------:R-:W1:Y:S01]  /*3060*/  LDC R24, c[0x3][R27+0x80c] ;  /* 0x00c203001b187b82 */ /* 0x000e620000000800 */
[C---:B--2---:R-:W-:Y:S01]  /*3070*/  FMUL R28, R25.reuse, R16 ;  /* 0x00000010191c7220 */ /* 0x044fe20000400000 */
[----:B---3--:R-:W-:-:S03]  /*3080*/  FMUL R26, R25, R20 ;  /* 0x00000014191a7220 */ /* 0x008fc60000400000 */
[----:B------:R-:W-:-:S03]  /*3090*/  FFMA R28, R23, R20, -R28 ;  /* 0x00000014171c7223 */ /* 0x000fc6000000081c */
[----:B------:R-:W2:Y:S01]  /*30a0*/  LDC R20, c[0x3][R27+0x40c] ;  /* 0x00c103001b147b82 */ /* 0x000ea20000000800 */
[----:B------:R-:W-:Y:S01]  /*30b0*/  FFMA R23, R23, R16, R26 ;  /* 0x0000001017177223 */ /* 0x000fe2000000001a */
[----:B------:R-:W-:-:S03]  /*30c0*/  FADD R21, R21, R28 ;  /* 0x0000001c15157221 */ /* 0x000fc60000000000 */
[----:B------:R-:W-:Y:S01]  /*30d0*/  FADD R22, R22, R23 ;  /* 0x0000001716167221 */ /* 0x000fe20000000000 */
[----:B--2---:R-:W-:-:S04]  /*30e0*/  FMUL R25, R3, R20 ;  /* 0x0000001403197220 */ /* 0x004fc80000400000 */
[----:B0-----:R-:W-:-:S04]  /*30f0*/  FFMA R17, R2, R17, R25 ;  /* 0x0000001102117223 */ /* 0x001fc80000000019 */
[----:B-1----:R-:W-:-:S04]  /*3100*/  FFMA R17, R4, R24, R17 ;  /* 0x0000001804117223 */ /* 0x002fc80000000011 */
        /* <DEDUP_REMOVED lines=8> */
[----:B------:R-:W-:-:S04]  /*3190*/  FFMA R26, R17, -5.3903029534742383927e-15, R16 ;  /* 0xa7c234c5111a7823 */ /* 0x000fc80000000010 */
        /* <DEDUP_REMOVED lines=9> */
.L_x_39:
        /* <DEDUP_REMOVED lines=17> */
[----:B------:R-:W-:Y:S02]  /*3340*/  @P3 MOV R8, R28 ;  /* 0x0000001c00083202 */ /* 0x000fe40000000f00 */
[--C-:B------:R-:W-:Y:S02]  /*3350*/  @P4 IMAD.MOV.U32 R9, RZ, RZ, R28.reuse ;  /* 0x000000ffff094224 */ /* 0x100fe400078e001c */
        /* <DEDUP_REMOVED lines=8> */
[----:B------:R-:W-:-:S04]  /*33e0*/  SHF.R.U32.HI R17, RZ, 0x5, R17 ;  /* 0x00000005ff117819 */ /* 0x000fc80000011611 */
[----:B------:R-:W-:-:S04]  /*33f0*/  LEA R23, -R17, RZ, 0x2 ;  /* 0x000000ff11177211 */ /* 0x000fc800078e11ff */
[C---:B------:R-:W-:Y:S02]  /*3400*/  ISETP.EQ.AND P3, PT, R23.reuse, -0x18, PT ;  /* 0xffffffe81700780c */ /* 0x040fe40003f62270 */
[C---:B------:R-:W-:Y:S02]  /*3410*/  ISETP.EQ.AND P4, PT, R23.reuse, -0x14, PT ;  /* 0xffffffec1700780c */ /* 0x040fe40003f82270 */
[C---:B------:R-:W-:Y:S02]  /*3420*/  ISETP.EQ.AND P2, PT, R23.reuse, -0x10, PT ;  /* 0xfffffff01700780c */ /* 0x040fe40003f42270 */
[C---:B------:R-:W-:Y:S02]  /*3430*/  ISETP.EQ.AND P1, PT, R23.reuse, -0xc, PT ;  /* 0xfffffff41700780c */ /* 0x040fe40003f22270 */
[C---:B------:R-:W-:Y:S02]  /*3440*/  ISETP.EQ.AND P0, PT, R23.reuse, -0x8, PT ;  /* 0xfffffff81700780c */ /* 0x040fe40003f02270 */
[----:B------:R-:W-:-:S03]  /*3450*/  ISETP.EQ.AND P5, PT, R23, RZ, PT ;  /* 0x000000ff1700720c */ /* 0x000fc60003fa2270 */
[--C-:B------:R-:W-:Y:S01]  /*3460*/  @P3 IMAD.MOV.U32 R17, RZ, RZ, R6.reuse ;  /* 0x000000ffff113224 */ /* 0x100fe200078e0006 */
[C---:B------:R-:W-:Y:S01]  /*3470*/  ISETP.EQ.AND P3, PT, R23.reuse, -0x4, PT ;  /* 0xfffffffc1700780c */ /* 0x040fe20003f62270 */
[----:B------:R-:W-:Y:S02]  /*3480*/  @P4 IMAD.MOV.U32 R24, RZ, RZ, R6 ;  /* 0x000000ffff184224 */ /* 0x000fe400078e0006 */
[--C-:B------:R-:W-:Y:S01]  /*3490*/  @P4 IMAD.MOV.U32 R17, RZ, RZ, R7.reuse ;  /* 0x000000ffff114224 */ /* 0x100fe200078e0007 */
[----:B------:R-:W-:Y:S01]  /*34a0*/  ISETP.EQ.AND P4, PT, R23, 0x4, PT ;  /* 0x000000041700780c */ /* 0x000fe20003f82270 */
[----:B------:R-:W-:Y:S01]  /*34b0*/  @P2 IMAD.MOV.U32 R24, RZ, RZ, R7 ;  /* 0x000000ffff182224 */ /* 0x000fe200078e0007 */
        /* <DEDUP_REMOVED lines=11> */
[----:B------:R-:W-:Y:S02]  /*3570*/  ISETP.EQ.AND P6, PT, R23, 0x8, PT ;  /* 0x000000081700780c */ /* 0x000fe40003fc2270 */
[----:B------:R-:W-:Y:S01]  /*3580*/  @P2 MOV R23, R6 ;  /* 0x0000000600172202 */ /* 0x000fe20000000f00 */
[----:B------:R-:W-:Y:S01]  /*3590*/  @P1 IMAD.MOV.U32 R23, RZ, RZ, R7 ;  /* 0x000000ffff171224 */ /* 0x000fe200078e0007 */
[----:B------:R-:W-:Y:S01]  /*35a0*/  LOP3.LUT R16, R16, 0x1f, RZ, 0xc0, !PT ;  /* 0x0000001f10107812 */ /* 0x000fe200078ec0ff */
[----:B------:R-:W-:Y:S02]  /*35b0*/  @P0 IMAD.MOV.U32 R23, RZ, RZ, R8 ;  /* 0x000000ffff170224 */ /* 0x000fe400078e0008 */
[----:B------:R-:W-:Y:S01]  /*35c0*/  @P3 IMAD.MOV.U32 R23, RZ, RZ, R9 ;  /* 0x000000ffff173224 */ /* 0x000fe200078e0009 */
[----:B------:R-:W-:Y:S01]  /*35d0*/  SHF.L.W.U32.HI R17, R24, R16, R17 ;  /* 0x0000001018117219 */ /* 0x000fe20000010e11 */
[----:B------:R-:W-:Y:S01]  /*35e0*/  @P5 IMAD.MOV.U32 R23, RZ, RZ, R10 ;  /* 0x000000ffff175224 */ /* 0x000fe200078e000a */
[----:B------:R-:W-:-:S03]  /*35f0*/  @P4 MOV R23, R11 ;  /* 0x0000000b00174202 */ /* 0x000fc60000000f00 */
[----:B------:R-:W-:-:S05]  /*3600*/  @P6 IMAD.MOV.U32 R23, RZ, RZ, R27 ;  /* 0x000000ffff176224 */ /* 0x000fca00078e001b */
[----:B------:R-:W-:-:S07]  /*3610*/  SHF.L.W.U32.HI R24, R23, R16, R24 ;  /* 0x0000001017187219 */ /* 0x000fce0000010e18 */
.L_x_41:
[----:B------:R-:W-:Y:S05]  /*3620*/  BSYNC.RECONVERGENT B1 ;  /* 0x0000000000017941 */ /* 0x000fea0003800200 */
.L_x_40:
[C---:B------:R-:W-:Y:S01]  /*3630*/  SHF.L.W.U32.HI R23, R24.reuse, 0x2, R17 ;  /* 0x0000000218177819 */ /* 0x040fe20000010e11 */
[----:B------:R-:W-:Y:S01]  /*3640*/  IMAD.SHL.U32 R27, R24, 0x4, RZ ;  /* 0x00000004181b7824 */ /* 0x000fe200078e00ff */
[----:B------:R-:W-:Y:S01]  /*3650*/  UMOV UR4, 0x54442d19 ;  /* 0x54442d1900047882 */ /* 0x000fe20000000000 */
[----:B------:R-:W-:Y:S01]  /*3660*/  UMOV UR5, 0x3bf921fb ;  /* 0x3bf921fb00057882 */ /* 0x000fe20000000000 */
[----:B------:R-:W-:Y:S02]  /*3670*/  LOP3.LUT R16, R23, R20, RZ, 0x3c, !PT ;  /* 0x0000001417107212 */ /* 0x000fe400078e3cff */
[----:B------:R-:W-:Y:S02]  /*3680*/  SHF.R.S32.HI R28, RZ, 0x1f, R23 ;  /* 0x0000001fff1c7819 */ /* 0x000fe40000011417 */
[----:B------:R-:W-:Y:S02]  /*3690*/  ISETP.GE.AND P1, PT, R16, RZ, PT ;  /* 0x000000ff1000720c */ /* 0x000fe40003f26270 */
[----:B------:R-:W-:-:S02]  /*36a0*/  SHF.R.U32.HI R16, RZ, 0x1e, R17 ;  /* 0x0000001eff107819 */ /* 0x000fc40000011611 */
[C---:B------:R-:W-:Y:S02]  /*36b0*/  LOP3.LUT R17, R28.reuse, R23, RZ, 0x3c, !PT ;  /* 0x000000171c117212 */ /* 0x040fe400078e3cff */
[----:B------:R-:W-:Y:S02]  /*36c0*/  LEA.HI R24, R23, R16, RZ, 0x1 ;  /* 0x0000001017187211 */ /* 0x000fe400078f08ff */
[----:B------:R-:W-:Y:S02]  /*36d0*/  LOP3.LUT R16, R28, R27, RZ, 0x3c, !PT ;  /* 0x0000001b1c107212 */ /* 0x000fe400078e3cff */
[----:B------:R-:W-:Y:S01]  /*36e0*/  ISETP.GE.AND P0, PT, R20, RZ, PT ;  /* 0x000000ff1400720c */ /* 0x000fe20003f06270 */
[----:B------:R-:W-:-:S03]  /*36f0*/  IMAD.MOV R23, RZ, RZ, -R24 ;  /* 0x000000ffff177224 */ /* 0x000fc600078e0a18 */
[----:B------:R-:W0:Y:S09]  /*3700*/  I2F.F64.S64 R16, R16 ;  /* 0x0000001000107312 */ /* 0x000e320000301c00 */
[----:B------:R-:W-:Y:S01]  /*3710*/  @!P0 IMAD.MOV.U32 R24, RZ, RZ, R23 ;  /* 0x000000ffff188224 */ /* 0x000fe200078e0017 */
[----:B0-----:R-:W-:-:S10]  /*3720*/  DMUL R28, R16, UR4 ;  /* 0x00000004101c7c28 */ /* 0x001fd40008000000 */
[----:B------:R-:W0:Y:S02]  /*3730*/  F2F.F32.F64 R28, R28 ;  /* 0x0000001c001c7310 */ /* 0x000e240000301000 */
[----:B0-----:R-:W-:Y:S01]  /*3740*/  FSEL R27, -R28, R28, !P1 ;  /* 0x0000001c1c1b7208 */ /* 0x001fe20004800100 */
[----:B------:R-:W-:Y:S06]  /*3750*/  BRA `(.L_x_37) ;  /* 0x0000000000087947 */ /* 0x000fec0003800000 */
.L_x_38:
[----:B------:R-:W-:Y:S01]  /*3760*/  FMUL R27, RZ, R20 ;  /* 0x00000014ff1b7220 */ /* 0x000fe20000400000 */
[----:B------:R-:W-:-:S07]  /*3770*/  MOV R24, RZ ;  /* 0x000000ff00187202 */ /* 0x000fce0000000f00 */
.L_x_37:
[----:B------:R-:W-:Y:S05]  /*3780*/  BSYNC.RECONVERGENT B0 ;  /* 0x0000000000007941 */ /* 0x000fea0003800200 */
.L_x_36:
[C---:B------:R-:W-:Y:S01]  /*3790*/  VIADD R16, R24.reuse, 0x1 ;  /* 0x0000000118107836 */ /* 0x040fe20000000000 */
[----:B------:R-:W-:Y:S01]  /*37a0*/  LOP3.LUT R17, R24, 0x1, RZ, 0xc0, !PT ;  /* 0x0000000118117812 */ /* 0x000fe200078ec0ff */
[----:B------:R-:W-:Y:S01]  /*37b0*/  IMAD.MOV.U32 R23, RZ, RZ, 0x37cbac00 ;  /* 0x37cbac00ff177424 */ /* 0x000fe200078e00ff */
[----:B------:R-:W-:Y:S02]  /*37c0*/  BSSY.RECONVERGENT B0, `(.L_x_42) ;  /* 0x000006c000007945 */ /* 0x000fe40003800200 */
[----:B------:R-:W-:Y:S01]  /*37d0*/  LOP3.LUT P1, RZ, R16, 0x2, RZ, 0xc0, !PT ;  /* 0x0000000210ff7812 */ /* 0x000fe2000782c0ff */
[----:B------:R-:W-:Y:S01]  /*37e0*/  FMUL R16, R27, R27 ;  /* 0x0000001b1b107220 */ /* 0x000fe20000400000 */
[----:B------:R-:W-:-:S03]  /*37f0*/  ISETP.NE.U32.AND P0, PT, R17, 0x1, PT ;  /* 0x000000011100780c */ /* 0x000fc60003f05070 */
[----:B------:R-:W-:Y:S01]  /*3800*/  FFMA R17, R16, R23, -0.0013887860113754868507 ;  /* 0xbab607ed10117423 */ /* 0x000fe20000000017 */
[----:B------:R-:W-:Y:S02]  /*3810*/  FSEL R24, R19, 0.041666727513074874878, !P0 ;  /* 0x3d2aaabb13187808 */ /* 0x000fe40004000000 */
[----:B------:R-:W-:Y:S02]  /*3820*/  FSEL R28, -R18, -0.4999999701976776123, !P0 ;  /* 0xbeffffff121c7808 */ /* 0x000fe40004000100 */
[----:B------:R-:W-:-:S05]  /*3830*/  FSEL R17, R17, -0.00019574658654164522886, P0 ;  /* 0xb94d415311117808 */ /* 0x000fca0000000000 */
[----:B------:R-:W-:Y:S01]  /*3840*/  FFMA R17, R16, R17, R24 ;  /* 0x0000001110117223 */ /* 0x000fe20000000018 */
[----:B------:R-:W-:Y:S02]  /*3850*/  FSEL R24, R27, 1, !P0 ;  /* 0x3f8000001b187808 */ /* 0x000fe40004000000 */
[----:B------:R-:W-:Y:S01]  /*3860*/  FSETP.GE.AND P0, PT, |R20|, 105615, PT ;  /* 0x47ce47801400780b */ /* 0x000fe20003f06200 */
[C---:B------:R-:W-:Y:S02]  /*3870*/  FFMA R28, R16.reuse, R17, R28 ;  /* 0x00000011101c7223 */ /* 0x040fe4000000001c */
[----:B------:R-:W-:-:S04]  /*3880*/  FFMA R17, R16, R24, RZ ;  /* 0x0000001810117223 */ /* 0x000fc800000000ff */
[----:B------:R-:W-:-:S04]  /*3890*/  FFMA R24, R17, R28, R24 ;  /* 0x0000001c11187223 */ /* 0x000fc80000000018 */
[----:B------:R-:W-:Y:S02]  /*38a0*/  @P1 FADD R24, RZ, -R24 ;  /* 0x80000018ff181221 */ /* 0x000fe40000000000 */
[----:B------:R-:W-:Y:S05]  /*38b0*/  @!P0 BRA `(.L_x_43) ;  /* 0x0000000400708947 */ /* 0x000fea0003800000 */
[----:B------:R-:W-:-:S13]  /*38c0*/  FSETP.NEU.AND P0, PT, |R20|, +INF , PT ;  /* 0x7f8000001400780b */ /* 0x000fda0003f0d200 */
[----:B------:R-:W-:Y:S05]  /*38d0*/  @!P0 BRA `(.L_x_44) ;  /* 0x0000000400608947 */ /* 0x000fea0003800000 */
[----:B------:R-:W-:Y:S02]  /*38e0*/  IMAD.SHL.U32 R26, R20, 0x100, RZ ;  /* 0x00000100141a7824 */ /* 0x000fe400078e00ff */
[----:B------:R-:W-:Y:S02]  /*38f0*/  HFMA2 R25, -RZ, RZ, 0, 0 ;  /* 0x00000000ff197431 */ /* 0x000fe400000001ff */
[----:B------:R-:W-:Y:S01]  /*3900*/  IMAD.MOV.U32 R27, RZ, RZ, RZ ;  /* 0x000000ffff1b7224 */ /* 0x000fe200078e00ff */
[----:B------:R-:W-:Y:S01]  /*3910*/  UMOV UR4, URZ ;  /* 0x000000ff00047c82 */ /* 0x000fe20008000000 */
[----:B------:R-:W-:-:S07]  /*3920*/  LOP3.LUT R26, R26, 0x80000000, RZ, 0xfc, !PT ;  /* 0x800000001a1a7812 */ /* 0x000fce00078efcff */
.L_x_45:
        /* <DEDUP_REMOVED lines=38> */
[--C-:B------:R-:W-:Y:S01]  /*3b90*/  @P4 IMAD.MOV.U32 R16, RZ, RZ, R7.reuse ;  /* 0x000000ffff104224 */ /* 0x100fe200078e0007 */
[----:B------:R-:W-:Y:S01]  /*3ba0*/  ISETP.EQ.AND P4, PT, R26, RZ, PT ;  /* 0x000000ff1a00720c */ /* 0x000fe20003f82270 */
        /* <DEDUP_REMOVED lines=23> */
.L_x_47:
[----:B------:R-:W-:Y:S05]  /*3d20*/  BSYNC.RECONVERGENT B1 ;  /* 0x0000000000017941 */ /* 0x000fea0003800200 */
.L_x_46:
        /* <DEDUP_REMOVED lines=19> */
.L_x_44:
[----:B------:R-:W-:Y:S01]  /*3e60*/  FMUL R26, RZ, R20 ;  /* 0x00000014ff1a7220 */ /* 0x000fe20000400000 */
[----:B------:R-:W-:-:S07]  /*3e70*/  MOV R25, RZ ;  /* 0x000000ff00197202 */ /* 0x000fce0000000f00 */
.L_x_43:
[----:B------:R-:W-:Y:S05]  /*3e80*/  BSYNC.RECONVERGENT B0 ;  /* 0x0000000000007941 */ /* 0x000fea0003800200 */
.L_x_42:
[----:B------:R-:W2:Y:S04]  /*3e90*/  LDG.E R13, desc[UR8][R12.64+0xc] ;  /* 0x00000c080c0d7981 */ /* 0x000ea8000c1e1900 */
[----:B------:R0:W3:Y:S01]  /*3ea0*/  LDG.E R15, desc[UR8][R14.64+0xc] ;  /* 0x00000c080e0f7981 */ /* 0x0000e2000c1e1900 */
[C---:B------:R-:W-:Y:S01]  /*3eb0*/  LOP3.LUT R17, R25.reuse, 0x1, RZ, 0xc0, !PT ;  /* 0x0000000119117812 */ /* 0x040fe200078ec0ff */
[----:B------:R-:W-:Y:S01]  /*3ec0*/  FMUL R16, R26, R26 ;  /* 0x0000001a1a107220 */ /* 0x000fe20000400000 */
[----:B------:R-:W-:Y:S01]  /*3ed0*/  LOP3.LUT P1, RZ, R25, 0x2, RZ, 0xc0, !PT ;  /* 0x0000000219ff7812 */ /* 0x000fe2000782c0ff */
[----:B------:R-:W-:Y:S01]  /*3ee0*/  VIADD R5, R5, 0x4 ;  /* 0x0000000405057836 */ /* 0x000fe20000000000 */
[----:B------:R-:W-:Y:S01]  /*3ef0*/  ISETP.NE.U32.AND P0, PT, R17, 0x1, PT ;  /* 0x000000011100780c */ /* 0x000fe20003f05070 */
[----:B------:R-:W-:Y:S01]  /*3f00*/  FFMA R23, R16, R23, -0.0013887860113754868507 ;  /* 0xbab607ed10177423 */ /* 0x000fe20000000017 */
[----:B------:R-:W0:Y:S02]  /*3f10*/  LDC R17, c[0x0][0x3c0] ;  /* 0x0000f000ff117b82 */ /* 0x000e240000000800 */
[----:B------:R-:W-:-:S02]  /*3f20*/  FSEL R19, R19, 0.041666727513074874878, P0 ;  /* 0x3d2aaabb13137808 */ /* 0x000fc40000000000 */
[----:B------:R-:W-:Y:S02]  /*3f30*/  FSEL R23, R23, -0.00019574658654164522886, !P0 ;  /* 0xb94d415317177808 */ /* 0x000fe40004000000 */
[----:B------:R-:W-:Y:S02]  /*3f40*/  FSEL R18, -R18, -0.4999999701976776123, P0 ;  /* 0xbeffffff12127808 */ /* 0x000fe40000000100 */
[----:B------:R-:W-:Y:S01]  /*3f50*/  FSEL R26, R26, 1, P0 ;  /* 0x3f8000001a1a7808 */ /* 0x000fe20000000000 */
[----:B------:R-:W-:-:S04]  /*3f60*/  FFMA R19, R16, R23, R19 ;  /* 0x0000001710137223 */ /* 0x000fc80000000013 */
[C---:B------:R-:W-:Y:S01]  /*3f70*/  FFMA R18, R16.reuse, R19, R18 ;  /* 0x0000001310127223 */ /* 0x040fe20000000012 */
[----:B------:R-:W-:-:S04]  /*3f80*/  FFMA R19, R16, R26, RZ ;  /* 0x0000001a10137223 */ /* 0x000fc800000000ff */
[----:B------:R-:W-:-:S04]  /*3f90*/  FFMA R18, R19, R18, R26 ;  /* 0x0000001213127223 */ /* 0x000fc8000000001a */
[----:B------:R-:W-:Y:S01]  /*3fa0*/  @P1 FADD R18, RZ, -R18 ;  /* 0x80000012ff121221 */ /* 0x000fe20000000000 */
[----:B0-----:R-:W-:-:S04]  /*3fb0*/  LOP3.LUT R14, R17, 0x7ffffffc, RZ, 0xc0, !PT ;  /* 0x7ffffffc110e7812 */ /* 0x001fc800078ec0ff */
[----:B------:R-:W-:Y:S01]  /*3fc0*/  ISETP.NE.AND P0, PT, R5, R14, PT ;  /* 0x0000000e0500720c */ /* 0x000fe20003f05270 */
[C---:B--2---:R-:W-:Y:S01]  /*3fd0*/  FMUL R17, R18.reuse, R13 ;  /* 0x0000000d12117220 */ /* 0x044fe20000400000 */
[----:B---3--:R-:W-:-:S03]  /*3fe0*/  FMUL R18, R18, R15 ;  /* 0x0000000f12127220 */ /* 0x008fc60000400000 */
[C---:B------:R-:W-:Y:S01]  /*3ff0*/  FFMA R12, R24.reuse, R15, -R17 ;  /* 0x0000000f180c7223 */ /* 0x040fe20000000811 */
[----:B------:R-:W-:-:S03]  /*4000*/  FFMA R13, R24, R13, R18 ;  /* 0x0000000d180d7223 */ /* 0x000fc60000000012 */
[----:B------:R-:W-:Y:S01]  /*4010*/  FADD R21, R21, R12 ;  /* 0x0000000c15157221 */ /* 0x000fe20000000000 */
[----:B------:R-:W-:-:S03]  /*4020*/  FADD R22, R22, R13 ;  /* 0x0000000d16167221 */ /* 0x000fc60000000000 */
[----:B------:R-:W-:Y:S05]  /*4030*/  @P0 BRA `(.L_x_48) ;  /* 0xffffffc0006c0947 */ /* 0x000fea000383ffff */
[----:B------:R-:W-:-:S07]  /*4040*/  IMAD.MOV.U32 R5, RZ, RZ, R14 ;  /* 0x000000ffff057224 */ /* 0x000fce00078e000e */
.L_x_1:
[----:B------:R-:W-:-:S09]  /*4050*/  UISETP.NE.AND UP0, UPT, UR7, URZ, UPT ;  /* 0x000000ff0700728c */ /* 0x000fd2000bf05270 */
[----:B------:R-:W-:Y:S05]  /*4060*/  BRA.U !UP0, `(.L_x_0) ;  /* 0x0000001108207547 */ /* 0x000fea000b800000 */
[----:B------:R-:W-:-:S05]  /*4070*/  UMOV UR4, URZ ;  /* 0x000000ff00047c82 */ /* 0x000fca0008000000 */
.L_x_61:
        /* <DEDUP_REMOVED lines=10> */
[----:B------:R-:W-:-:S03]  /*4120*/  FSETP.GE.AND P0, PT, |R19|, 105615, PT ;  /* 0x47ce47801300780b */ /* 0x000fc60003f06200 */
        /* <DEDUP_REMOVED lines=9> */
[----:B------:R-:W-:Y:S05]  /*41c0*/  @!P0 BRA `(.L_x_51) ;  /* 0x0000000400708947 */ /* 0x000fea0003800000 */
[----:B------:R-:W-:Y:S01]  /*41d0*/  IMAD.SHL.U32 R12, R19, 0x100, RZ ;  /* 0x00000100130c7824 */ /* 0x000fe200078e00ff */
[----:B------:R-:W0:Y:S01]  /*41e0*/  LDCU.64 UR10, c[0x4][URZ] ;  /* 0x01000000ff0a77ac */ /* 0x000e220008000a00 */
[----:B------:R-:W-:Y:S02]  /*41f0*/  IMAD.MOV.U32 R23, RZ, RZ, RZ ;  /* 0x000000ffff177224 */ /* 0x000fe400078e00ff */
[----:B------:R-:W-:Y:S01]  /*4200*/  IMAD.MOV.U32 R18, RZ, RZ, RZ ;  /* 0x000000ffff127224 */ /* 0x000fe200078e00ff */
[----:B------:R-:W-:Y:S01]  /*4210*/  LOP3.LUT R25, R12, 0x80000000, RZ, 0xfc, !PT ;  /* 0x800000000c197812 */ /* 0x000fe200078efcff */
[----:B------:R-:W-:Y:S01]  /*4220*/  UMOV UR6, URZ ;  /* 0x000000ff00067c82 */ /* 0x000fe20008000000 */
[----:B------:R-:W-:-:S05]  /*4230*/  UMOV UR5, URZ ;  /* 0x000000ff00057c82 */ /* 0x000fca0008000000 */
.L_x_52:
[----:B0-----:R-:W-:Y:S01]  /*4240*/  IMAD.U32 R12, RZ, RZ, UR10 ;  /* 0x0000000aff0c7e24 */ /* 0x001fe2000f8e00ff */
[----:B------:R-:W-:-:S05]  /*4250*/  MOV R13, UR11 ;  /* 0x0000000b000d7c02 */ /* 0x000fca0008000f00 */
[----:B------:R-:W2:Y:S01]  /*4260*/  LDG.E.CONSTANT R12, desc[UR8][R12.64] ;  /* 0x000000080c0c7981 */ /* 0x000ea2000c1e9900 */
[----:B------:R-:W-:Y:S01]  /*4270*/  UIADD3 UR5, UPT, UPT, UR5, 0x1, URZ ;  /* 0x0000000105057890 */ /* 0x000fe2000fffe0ff */
[C---:B------:R-:W-:Y:S01]  /*4280*/  ISETP.EQ.AND P0, PT, R18.reuse, RZ, PT ;  /* 0x000000ff1200720c */ /* 0x040fe20003f02270 */
[----:B------:R-:W-:Y:S01]  /*4290*/  UIADD3 UR10, UP1, UPT, UR10, 0x4, URZ ;  /* 0x000000040a0a7890 */ /* 0x000fe2000ff3e0ff */
[C---:B------:R-:W-:Y:S01]  /*42a0*/  ISETP.EQ.AND P1, PT, R18.reuse, 0x4, PT ;  /* 0x000000041200780c */ /* 0x040fe20003f22270 */
[----:B------:R-:W-:Y:S01]  /*42b0*/  UISETP.NE.AND UP0, UPT, UR5, 0x6, UPT ;  /* 0x000000060500788c */ /* 0x000fe2000bf05270 */
[C---:B------:R-:W-:Y:S01]  /*42c0*/  ISETP.EQ.AND P2, PT, R18.reuse, 0x8, PT ;  /* 0x000000081200780c */ /* 0x040fe20003f42270 */
[----:B------:R-:W-:Y:S01]  /*42d0*/  UIADD3.X UR11, UPT, UPT, URZ, UR11, URZ, UP1, !UPT ;  /* 0x0000000bff0b7290 */ /* 0x000fe20008ffe4ff */
[C---:B------:R-:W-:Y:S02]  /*42e0*/  ISETP.EQ.AND P3, PT, R18.reuse, 0xc, PT ;  /* 0x0000000c1200780c */ /* 0x040fe40003f62270 */
[----:B------:R-:W-:-:S02]  /*42f0*/  ISETP.EQ.AND P4, PT, R18, 0x10, PT ;  /* 0x000000101200780c */ /* 0x000fc40003f82270 */
[C---:B------:R-:W-:Y:S01]  /*4300*/  ISETP.EQ.AND P5, PT, R18.reuse, 0x14, PT ;  /* 0x000000141200780c */ /* 0x040fe20003fa2270 */
[----:B------:R-:W-:Y:S02]  /*4310*/  VIADD R18, R18, 0x4 ;  /* 0x0000000412127836 */ /* 0x000fe40000000000 */
[----:B--2---:R-:W-:-:S03]  /*4320*/  IMAD.WIDE.U32 R14, R12, R25, RZ ;  /* 0x000000190c0e7225 */ /* 0x004fc600078e00ff */
[----:B------:R-:W-:-:S04]  /*4330*/  IADD3 R14, P6, PT, R14, R23, RZ ;  /* 0x000000170e0e7210 */ /* 0x000fc80007fde0ff */
[----:B------:R-:W-:Y:S01]  /*4340*/  IADD3.X R23, PT, PT, R15, UR6, RZ, P6, !PT ;  /* 0x000000060f177c10 */ /* 0x000fe2000b7fe4ff */
[--C-:B------:R-:W-:Y:S01]  /*4350*/  @P0 IMAD.MOV.U32 R6, RZ, RZ, R14.reuse ;  /* 0x000000ffff060224 */ /* 0x100fe200078e000e */
[----:B------:R-:W-:Y:S01]  /*4360*/  @P4 MOV R10, R14 ;  /* 0x0000000e000a4202 */ /* 0x000fe20000000f00 */
[--C-:B------:R-:W-:Y:S02]  /*4370*/  @P1 IMAD.MOV.U32 R7, RZ, RZ, R14.reuse ;  /* 0x000000ffff071224 */ /* 0x100fe400078e000e */
[--C-:B------:R-:W-:Y:S02]  /*4380*/  @P2 IMAD.MOV.U32 R8, RZ, RZ, R14.reuse ;  /* 0x000000ffff082224 */ /* 0x100fe400078e000e */
[--C-:B------:R-:W-:Y:S02]  /*4390*/  @P3 IMAD.MOV.U32 R9, RZ, RZ, R14.reuse ;  /* 0x000000ffff093224 */ /* 0x100fe400078e000e */
[----:B------:R-:W-:Y:S01]  /*43a0*/  @P5 IMAD.MOV.U32 R11, RZ, RZ, R14 ;  /* 0x000000ffff0b5224 */ /* 0x000fe200078e000e */
[----:B------:R-:W-:Y:S06]  /*43b0*/  BRA.U UP0, `(.L_x_52) ;  /* 0xfffffffd00a07547 */ /* 0x000fec000b83ffff */
        /* <DEDUP_REMOVED lines=12> */
[----:B------:R-:W-:-:S03]  /*4480*/  ISETP.EQ.AND P5, PT, R15, RZ, PT ;  /* 0x000000ff0f00720c */ /* 0x000fc60003fa2270 */
[----:B------:R-:W-:Y:S02]  /*4490*/  @P3 MOV R18, R6 ;  /* 0x0000000600123202 */ /* 0x000fe40000000f00 */
        /* <DEDUP_REMOVED lines=9> */
[--C-:B------:R-:W-:Y:S01]  /*4530*/  @P0 IMAD.MOV.U32 R18, RZ, RZ, R10.reuse ;  /* 0x000000ffff120224 */ /* 0x100fe200078e000a */
[----:B------:R-:W-:Y:S01]  /*4540*/  @P3 MOV R18, R11 ;  /* 0x0000000b00123202 */ /* 0x000fe20000000f00 */
[----:B------:R-:W-:Y:S02]  /*4550*/  @P3 IMAD.MOV.U32 R13, RZ, RZ, R10 ;  /* 0x000000ffff0d3224 */ /* 0x000fe400078e000a */
        /* <DEDUP_REMOVED lines=13> */
[----:B------:R-:W-:-:S04]  /*4630*/  @P0 MOV R14, R23 ;  /* 0x00000017000e0202 */ /* 0x000fc80000000f00 */
[----:B------:R-:W-:-:S07]  /*4640*/  SHF.L.W.U32.HI R13, R14, R12, R13 ;  /* 0x0000000c0e0d7219 */ /* 0x000fce0000010e0d */
.L_x_54:
[----:B------:R-:W-:Y:S05]  /*4650*/  BSYNC.RECONVERGENT B1 ;  /* 0x0000000000017941 */ /* 0x000fea0003800200 */
.L_x_53:
[C---:B------:R-:W-:Y:S01]  /*4660*/  SHF.L.W.U32.HI R20, R13.reuse, 0x2, R18 ;  /* 0x000000020d147819 */ /* 0x040fe20000010e12 */
[----:B------:R-:W-:Y:S01]  /*4670*/  IMAD.SHL.U32 R13, R13, 0x4, RZ ;  /* 0x000000040d0d7824 */ /* 0x000fe200078e00ff */
[----:B------:R-:W-:Y:S01]  /*4680*/  UMOV UR10, 0x54442d19 ;  /* 0x54442d19000a7882 */ /* 0x000fe20000000000 */
        /* <DEDUP_REMOVED lines=14> */
[----:B0-----:R-:W-:Y:S01]  /*4770*/  FSEL R12, -R14, R14, !P1 ;  /* 0x0000000e0e0c7208 */ /* 0x001fe20004800100 */
[----:B------:R-:W-:Y:S06]  /*4780*/  BRA `(.L_x_50) ;  /* 0x0000000000087947 */ /* 0x000fec0003800000 */
.L_x_51:
[----:B------:R-:W-:Y:S01]  /*4790*/  FMUL R12, RZ, R19 ;  /* 0x00000013ff0c7220 */ /* 0x000fe20000400000 */
[----:B------:R-:W-:-:S07]  /*47a0*/  IMAD.MOV.U32 R20, RZ, RZ, RZ ;  /* 0x000000ffff147224 */ /* 0x000fce00078e00ff */
.L_x_50:
[----:B------:R-:W-:Y:S05]  /*47b0*/  BSYNC.RECONVERGENT B0 ;  /* 0x0000000000007941 */ /* 0x000fea0003800200 */
.L_x_49:
[----:B------:R-:W-:Y:S01]  /*47c0*/  MOV R14, 0x37cbac00 ;  /* 0x37cbac00000e7802 */ /* 0x000fe20000000f00 */
[----:B------:R-:W-:Y:S01]  /*47d0*/  FMUL R13, R12, R12 ;  /* 0x0000000c0c0d7220 */ /* 0x000fe20000400000 */
[C---:B------:R-:W-:Y:S01]  /*47e0*/  LOP3.LUT R15, R20.reuse, 0x1, RZ, 0xc0, !PT ;  /* 0x00000001140f7812 */ /* 0x040fe200078ec0ff */
[----:B------:R-:W-:Y:S01]  /*47f0*/  VIADD R18, R20, 0x1 ;  /* 0x0000000114127836 */ /* 0x000fe20000000000 */
[----:B------:R-:W-:Y:S01]  /*4800*/  BSSY.RECONVERGENT B0, `(.L_x_55) ;  /* 0x000006d000007945 */ /* 0x000fe20003800200 */
[----:B------:R-:W-:Y:S01]  /*4810*/  FFMA R14, R13, R14, -0.0013887860113754868507 ;  /* 0xbab607ed0d0e7423 */ /* 0x000fe2000000000e */
[----:B------:R-:W-:Y:S01]  /*4820*/  ISETP.NE.U32.AND P0, PT, R15, 0x1, PT ;  /* 0x000000010f00780c */ /* 0x000fe20003f05070 */
[----:B------:R-:W-:Y:S01]  /*4830*/  IMAD.MOV.U32 R15, RZ, RZ, 0x3c0885e4 ;  /* 0x3c0885e4ff0f7424 */ /* 0x000fe200078e00ff */
[----:B------:R-:W-:Y:S01]  /*4840*/  LOP3.LUT P1, RZ, R18, 0x2, RZ, 0xc0, !PT ;  /* 0x0000000212ff7812 */ /* 0x000fe2000782c0ff */
[----:B------:R-:W-:Y:S01]  /*4850*/  IMAD.MOV.U32 R23, RZ, RZ, 0x3e2aaaa8 ;  /* 0x3e2aaaa8ff177424 */ /* 0x000fe200078e00ff */
[----:B------:R-:W-:-:S02]  /*4860*/  FSEL R14, R14, -0.00019574658654164522886, P0 ;  /* 0xb94d41530e0e7808 */ /* 0x000fc40000000000 */
[----:B------:R-:W-:Y:S02]  /*4870*/  FSEL R20, R15, 0.041666727513074874878, !P0 ;  /* 0x3d2aaabb0f147808 */ /* 0x000fe40004000000 */
[----:B------:R-:W-:Y:S02]  /*4880*/  FSEL R18, R12, 1, !P0 ;  /* 0x3f8000000c127808 */ /* 0x000fe40004000000 */
[----:B------:R-:W-:Y:S01]  /*4890*/  FSEL R23, -R23, -0.4999999701976776123, !P0 ;  /* 0xbeffffff17177808 */ /* 0x000fe20004000100 */
[----:B------:R-:W-:Y:S01]  /*48a0*/  FFMA R14, R13, R14, R20 ;  /* 0x0000000e0d0e7223 */ /* 0x000fe20000000014 */
[----:B------:R-:W-:Y:S01]  /*48b0*/  FSETP.GE.AND P0, PT, |R19|, 105615, PT ;  /* 0x47ce47801300780b */ /* 0x000fe20003f06200 */
[C---:B------:R-:W-:Y:S02]  /*48c0*/  FFMA R15, R13.reuse, R18, RZ ;  /* 0x000000120d0f7223 */ /* 0x040fe400000000ff */
[----:B------:R-:W-:-:S04]  /*48d0*/  FFMA R14, R13, R14, R23 ;  /* 0x0000000e0d0e7223 */ /* 0x000fc80000000017 */
[----:B------:R-:W-:-:S04]  /*48e0*/  FFMA R18, R15, R14, R18 ;  /* 0x0000000e0f127223 */ /* 0x000fc80000000012 */
[----:B------:R-:W-:Y:S02]  /*48f0*/  @P1 FADD R18, RZ, -R18 ;  /* 0x80000012ff121221 */ /* 0x000fe40000000000 */
[----:B------:R-:W-:Y:S05]  /*4900*/  @!P0 BRA `(.L_x_56) ;  /* 0x0000000400708947 */ /* 0x000fea0003800000 */
[----:B------:R-:W-:-:S13]  /*4910*/  FSETP.NEU.AND P0, PT, |R19|, +INF , PT ;  /* 0x7f8000001300780b */ /* 0x000fda0003f0d200 */
[----:B------:R-:W-:Y:S05]  /*4920*/  @!P0 BRA `(.L_x_57) ;  /* 0x0000000400608947 */ /* 0x000fea0003800000 */
[----:B------:R-:W0:Y:S01]  /*4930*/  LDC.64 R12, c[0x4][RZ] ;  /* 0x01000000ff0c7b82 */ /* 0x000e220000000a00 */
[----:B------:R-:W-:Y:S02]  /*4940*/  IMAD.SHL.U32 R14, R19, 0x100, RZ ;  /* 0x00000100130e7824 */ /* 0x000fe400078e00ff */
[----:B------:R-:W-:Y:S02]  /*4950*/  HFMA2 R23, -RZ, RZ, 0, 0 ;  /* 0x00000000ff177431 */ /* 0x000fe400000001ff */
[----:B------:R-:W-:Y:S01]  /*4960*/  IMAD.MOV.U32 R25, RZ, RZ, RZ ;  /* 0x000000ffff197224 */ /* 0x000fe200078e00ff */
[----:B------:R-:W-:Y:S01]  /*4970*/  UMOV UR5, URZ ;  /* 0x000000ff00057c82 */ /* 0x000fe20008000000 */
[----:B------:R-:W-:-:S07]  /*4980*/  LOP3.LUT R27, R14, 0x80000000, RZ, 0xfc, !PT ;  /* 0x800000000e1b7812 */ /* 0x000fce00078efcff */
.L_x_58:
[----:B0-----:R-:W-:-:S05]  /*4990*/  IMAD.WIDE.U32 R16, R25, 0x4, R12 ;  /* 0x0000000419107825 */ /* 0x001fca00078e000c */
[----:B------:R-:W2:Y:S01]  /*49a0*/  LDG.E.CONSTANT R14, desc[UR8][R16.64] ;  /* 0x00000008100e7981 */ /* 0x000ea2000c1e9900 */
[C---:B------:R-:W-:Y:S02]  /*49b0*/  IMAD.SHL.U32 R20, R25.reuse, 0x4, RZ ;  /* 0x0000000419147824 */ /* 0x040fe400078e00ff */
[----:B------:R-:W-:-:S03]  /*49c0*/  VIADD R25, R25, 0x1 ;  /* 0x0000000119197836 */ /* 0x000fc60000000000 */
        /* <DEDUP_REMOVED lines=12> */
[----:B------:R-:W-:Y:S01]  /*4a90*/  @P5 MOV R7, R14 ;  /* 0x0000000e00075202 */ /* 0x000fe20000000f00 */
[--C-:B------:R-:W-:Y:S02]  /*4aa0*/  @P3 IMAD.MOV.U32 R9, RZ, RZ, R14.reuse ;  /* 0x000000ffff093224 */ /* 0x100fe400078e000e */
[--C-:B------:R-:W-:Y:S02]  /*4ab0*/  @P2 IMAD.MOV.U32 R10, RZ, RZ, R14.reuse ;  /* 0x000000ffff0a2224 */ /* 0x100fe400078e000e */
[----:B------:R-:W-:-:S06]  /*4ac0*/  @P1 IMAD.MOV.U32 R11, RZ, RZ, R14 ;  /* 0x000000ffff0b1224 */ /* 0x000fcc00078e000e */
[----:B------:R-:W-:Y:S05]  /*4ad0*/  @P6 BRA `(.L_x_58) ;  /* 0xfffffffc00ac6947 */ /* 0x000fea000383ffff */
[----:B------:R-:W-:Y:S01]  /*4ae0*/  SHF.R.U32.HI R14, RZ, 0x17, R19 ;  /* 0x00000017ff0e7819 */ /* 0x000fe20000011613 */
[----:B------:R-:W-:Y:S03]  /*4af0*/  BSSY.RECONVERGENT B1, `(.L_x_59) ;  /* 0x0000028000017945 */ /* 0x000fe60003800200 */
[C---:B------:R-:W-:Y:S02]  /*4b00*/  LOP3.LUT R12, R14.reuse, 0xe0, RZ, 0xc0, !PT ;  /* 0x000000e00e0c7812 */ /* 0x040fe400078ec0ff */
[----:B------:R-:W-:Y:S02]  /*4b10*/  LOP3.LUT P6, RZ, R14, 0x1f, RZ, 0xc0, !PT ;  /* 0x0000001f0eff7812 */ /* 0x000fe400078cc0ff */
[----:B------:R-:W-:-:S04]  /*4b20*/  IADD3 R12, PT, PT, R12, -0x80, RZ ;  /* 0xffffff800c0c7810 */ /* 0x000fc80007ffe0ff */
        /* <DEDUP_REMOVED lines=16> */
[--C-:B------:R-:W-:Y:S01]  /*4c30*/  @P1 IMAD.MOV.U32 R16, RZ, RZ, R9.reuse ;  /* 0x000000ffff101224 */ /* 0x100fe200078e0009 */
[----:B------:R-:W-:Y:S01]  /*4c40*/  @P0 MOV R16, R10 ;  /* 0x0000000a00100202 */ /* 0x000fe20000000f00 */
[----:B------:R-:W-:-:S02]  /*4c50*/  @P0 IMAD.MOV.U32 R12, RZ, RZ, R9 ;  /* 0x000000ffff0c0224 */ /* 0x000fc400078e0009 */
[----:B------:R-:W-:Y:S02]  /*4c60*/  @P3 IMAD.MOV.U32 R12, RZ, RZ, R10 ;  /* 0x000000ffff0c3224 */ /* 0x000fe400078e000a */
[--C-:B------:R-:W-:Y:S02]  /*4c70*/  @P3 IMAD.MOV.U32 R16, RZ, RZ, R11.reuse ;  /* 0x000000ffff103224 */ /* 0x100fe400078e000b */
[----:B------:R-:W-:Y:S01]  /*4c80*/  @P4 IMAD.MOV.U32 R12, RZ, RZ, R11 ;  /* 0x000000ffff0c4224 */ /* 0x000fe200078e000b */
[----:B------:R-:W-:Y:S01]  /*4c90*/  @P5 MOV R12, R23 ;  /* 0x00000017000c5202 */ /* 0x000fe20000000f00 */
[----:B------:R-:W-:Y:S01]  /*4ca0*/  @P4 IMAD.MOV.U32 R16, RZ, RZ, R23 ;  /* 0x000000ffff104224 */ /* 0x000fe200078e0017 */
[----:B------:R-:W-:Y:S06]  /*4cb0*/  @!P6 BRA `(.L_x_60) ;  /* 0x00000000002ce947 */ /* 0x000fec0003800000 */
[----:B------:R-:W-:Y:S02]  /*4cc0*/  @P2 IMAD.MOV.U32 R13, RZ, RZ, R6 ;  /* 0x000000ffff0d2224 */ /* 0x000fe400078e0006 */
[----:B------:R-:W-:Y:S02]  /*4cd0*/  @P1 IMAD.MOV.U32 R13, RZ, RZ, R7 ;  /* 0x000000ffff0d1224 */ /* 0x000fe400078e0007 */
[----:B------:R-:W-:Y:S01]  /*4ce0*/  @P0 IMAD.MOV.U32 R13, RZ, RZ, R8 ;  /* 0x000000ffff0d0224 */ /* 0x000fe200078e0008 */
[----:B------:R-:W-:Y:S01]  /*4cf0*/  ISETP.EQ.AND P0, PT, R15, 0x8, PT ;  /* 0x000000080f00780c */ /* 0x000fe20003f02270 */
[----:B------:R-:W-:Y:S01]  /*4d00*/  @P3 IMAD.MOV.U32 R13, RZ, RZ, R9 ;  /* 0x000000ffff0d3224 */ /* 0x000fe200078e0009 */
[----:B------:R-:W-:Y:S01]  /*4d10*/  @P4 MOV R13, R10 ;  /* 0x0000000a000d4202 */ /* 0x000fe20000000f00 */
[----:B------:R-:W-:Y:S01]  /*4d20*/  @P5 IMAD.MOV.U32 R13, RZ, RZ, R11 ;  /* 0x000000ffff0d5224 */ /* 0x000fe200078e000b */
[----:B------:R-:W-:-:S04]  /*4d30*/  LOP3.LUT R15, R14, 0x1f, RZ, 0xc0, !PT ;  /* 0x0000001f0e0f7812 */ /* 0x000fc800078ec0ff */
[----:B------:R-:W-:-:S05]  /*4d40*/  SHF.L.W.U32.HI R16, R12, R15, R16 ;  /* 0x0000000f0c107219 */ /* 0x000fca0000010e10 */
[----:B------:R-:W-:-:S05]  /*4d50*/  @P0 IMAD.MOV.U32 R13, RZ, RZ, R23 ;  /* 0x000000ffff0d0224 */ /* 0x000fca00078e0017 */
[----:B------:R-:W-:-:S07]  /*4d60*/  SHF.L.W.U32.HI R12, R13, R15, R12 ;  /* 0x0000000f0d0c7219 */ /* 0x000fce0000010e0c */
.L_x_60:
[----:B------:R-:W-:Y:S05]  /*4d70*/  BSYNC.RECONVERGENT B1 ;  /* 0x0000000000017941 */ /* 0x000fea0003800200 */
.L_x_59:
[C-C-:B------:R-:W-:Y:S01]  /*4d80*/  SHF.L.W.U32.HI R17, R12.reuse, 0x2, R16.reuse ;  /* 0x000000020c117819 */ /* 0x140fe20000010e10 */
        /* <DEDUP_REMOVED lines=13> */
[----:B------:R-:W-:Y:S01]  /*4e60*/  @!P1 MOV R16, R17 ;  /* 0x0000001100109202 */ /* 0x000fe20000000f00 */
[----:B0-----:R-:W-:-:S10]  /*4e70*/  DMUL R14, R12, UR10 ;  /* 0x0000000a0c0e7c28 */ /* 0x001fd40008000000 */
[----:B------:R-:W0:Y:S02]  /*4e80*/  F2F.F32.F64 R14, R14 ;  /* 0x0000000e000e7310 */ /* 0x000e240000301000 */
[----:B0-----:R-:W-:Y:S01]  /*4e90*/  FSEL R17, -R14, R14, !P0 ;  /* 0x0000000e0e117208 */ /* 0x001fe20004000100 */
[----:B------:R-:W-:Y:S06]  /*4ea0*/  BRA `(.L_x_56) ;  /* 0x0000000000087947 */ /* 0x000fec0003800000 */
.L_x_57:
[----:B------:R-:W-:Y:S01]  /*4eb0*/  FMUL R17, RZ, R19 ;  /* 0x00000013ff117220 */ /* 0x000fe20000400000 */
[----:B------:R-:W-:-:S07]  /*4ec0*/  IMAD.MOV.U32 R16, RZ, RZ, RZ ;  /* 0x000000ffff107224 */ /* 0x000fce00078e00ff */
.L_x_56:
[----:B------:R-:W-:Y:S05]  /*4ed0*/  BSYNC.RECONVERGENT B0 ;  /* 0x0000000000007941 */ /* 0x000fea0003800200 */
.L_x_55:
[----:B------:R-:W0:Y:S08]  /*4ee0*/  LDC.64 R14, c[0x0][0x3b8] ;  /* 0x0000ee00ff0e7b82 */ /* 0x000e300000000a00 */
[----:B------:R-:W1:Y:S01]  /*4ef0*/  LDC.64 R12, c[0x0][0x3b0] ;  /* 0x0000ec00ff0c7b82 */ /* 0x000e620000000a00 */
[----:B0-----:R-:W-:-:S06]  /*4f00*/  IMAD.WIDE.U32 R14, R5, 0x4, R14 ;  /* 0x00000004050e7825 */ /* 0x001fcc00078e000e */
[----:B------:R-:W2:Y:S01]  /*4f10*/  LDG.E R15, desc[UR8][R14.64] ;  /* 0x000000080e0f7981 */ /* 0x000ea2000c1e1900 */
[----:B-1----:R-:W-:-:S06]  /*4f20*/  IMAD.WIDE.U32 R12, R5, 0x4, R12 ;  /* 0x00000004050c7825 */ /* 0x002fcc00078e000c */
[----:B------:R0:W3:Y:S01]  /*4f30*/  LDG.E R13, desc[UR8][R12.64] ;  /* 0x000000080c0d7981 */ /* 0x0000e2000c1e1900 */
[----:B------:R-:W-:Y:S01]  /*4f40*/  LOP3.LUT R19, R16, 0x1, RZ, 0xc0, !PT ;  /* 0x0000000110137812 */ /* 0x000fe200078ec0ff */
[----:B------:R-:W-:Y:S02]  /*4f50*/  IMAD.MOV.U32 R23, RZ, RZ, 0x37cbac00 ;  /* 0x37cbac00ff177424 */ /* 0x000fe400078e00ff */
[----:B------:R-:W-:Y:S01]  /*4f60*/  FMUL R20, R17, R17 ;  /* 0x0000001111147220 */ /* 0x000fe20000400000 */
[----:B------:R-:W-:Y:S01]  /*4f70*/  ISETP.NE.U32.AND P0, PT, R19, 0x1, PT ;  /* 0x000000011300780c */ /* 0x000fe20003f05070 */
[----:B------:R-:W-:Y:S02]  /*4f80*/  IMAD.MOV.U32 R19, RZ, RZ, 0x3c0885e4 ;  /* 0x3c0885e4ff137424 */ /* 0x000fe400078e00ff */
[----:B------:R-:W-:Y:S01]  /*4f90*/  FFMA R23, R20, R23, -0.0013887860113754868507 ;  /* 0xbab607ed14177423 */ /* 0x000fe20000000017 */
[----:B------:R-:W-:Y:S02]  /*4fa0*/  IMAD.MOV.U32 R24, RZ, RZ, 0x3e2aaaa8 ;  /* 0x3e2aaaa8ff187424 */ /* 0x000fe400078e00ff */
[----:B------:R-:W-:-:S02]  /*4fb0*/  FSEL R19, R19, 0.041666727513074874878, P0 ;  /* 0x3d2aaabb13137808 */ /* 0x000fc40000000000 */
[----:B------:R-:W-:Y:S02]  /*4fc0*/  FSEL R23, R23, -0.00019574658654164522886, !P0 ;  /* 0xb94d415317177808 */ /* 0x000fe40004000000 */
[----:B0-----:R-:W-:Y:S02]  /*4fd0*/  FSEL R12, -R24, -0.4999999701976776123, P0 ;  /* 0xbeffffff180c7808 */ /* 0x001fe40000000100 */
[----:B------:R-:W-:Y:S01]  /*4fe0*/  LOP3.LUT P1, RZ, R16, 0x2, RZ, 0xc0, !PT ;  /* 0x0000000210ff7812 */ /* 0x000fe2000782c0ff */
[----:B------:R-:W-:Y:S01]  /*4ff0*/  FFMA R19, R20, R23, R19 ;  /* 0x0000001714137223 */ /* 0x000fe20000000013 */
[----:B------:R-:W-:-:S03]  /*5000*/  FSEL R17, R17, 1, P0 ;  /* 0x3f80000011117808 */ /* 0x000fc60000000000 */
[C---:B------:R-:W-:Y:S02]  /*5010*/  FFMA R12, R20.reuse, R19, R12 ;  /* 0x00000013140c7223 */ /* 0x040fe4000000000c */
[----:B------:R-:W-:Y:S01]  /*5020*/  FFMA R20, R20, R17, RZ ;  /* 0x0000001114147223 */ /* 0x000fe200000000ff */
[----:B------:R-:W-:-:S03]  /*5030*/  UIADD3 UR4, UPT, UPT, UR4, 0x1, URZ ;  /* 0x0000000104047890 */ /* 0x000fc6000fffe0ff */
[----:B------:R-:W-:Y:S01]  /*5040*/  FFMA R12, R20, R12, R17 ;  /* 0x0000000c140c7223 */ /* 0x000fe20000000011 */
[----:B------:R-:W-:-:S03]  /*5050*/  UISETP.NE.AND UP0, UPT, UR4, UR7, UPT ;  /* 0x000000070400728c */ /* 0x000fc6000bf05270 */
[----:B------:R-:W-:Y:S01]  /*5060*/  @P1 FADD R12, RZ, -R12 ;  /* 0x8000000cff0c1221 */ /* 0x000fe20000000000 */
[----:B------:R-:W-:-:S03]  /*5070*/  IADD3 R5, PT, PT, R5, 0x1, RZ ;  /* 0x0000000105057810 */ /* 0x000fc60007ffe0ff */
[C---:B--2---:R-:W-:Y:S01]  /*5080*/  FMUL R17, R12.reuse, R15 ;  /* 0x0000000f0c117220 */ /* 0x044fe20000400000 */
[----:B---3--:R-:W-:-:S03]  /*5090*/  FMUL R14, R12, R13 ;  /* 0x0000000d0c0e7220 */ /* 0x008fc60000400000 */
[C---:B------:R-:W-:Y:S01]  /*50a0*/  FFMA R12, R18.reuse, R13, -R17 ;  /* 0x0000000d120c7223 */ /* 0x040fe20000000811 */
[----:B------:R-:W-:-:S03]  /*50b0*/  FFMA R15, R18, R15, R14 ;  /* 0x0000000f120f7223 */ /* 0x000fc6000000000e */
[----:B------:R-:W-:Y:S01]  /*50c0*/  FADD R21, R12, R21 ;  /* 0x000000150c157221 */ /* 0x000fe20000000000 */
[----:B------:R-:W-:Y:S01]  /*50d0*/  FADD R22, R15, R22 ;  /* 0x000000160f167221 */ /* 0x000fe20000000000 */
[----:B------:R-:W-:Y:S06]  /*50e0*/  BRA.U UP0, `(.L_x_61) ;  /* 0xffffffed00e47547 */ /* 0x000fec000b83ffff */
.L_x_0:
[----:B-----5:R-:W0:Y:S01]  /*50f0*/  LDC.64 R4, c[0x0][0x380] ;  /* 0x0000e000ff047b82 */ /* 0x020e220000000a00 */
[----:B------:R-:W-:Y:S01]  /*5100*/  FMUL R6, R22, R22 ;  /* 0x0000001616067220 */ /* 0x000fe20000400000 */
[----:B------:R-:W-:Y:S03]  /*5110*/  BSSY.RECONVERGENT B0, `(.L_x_62) ;  /* 0x0000012000007945 */ /* 0x000fe60003800200 */
[----:B------:R-:W-:-:S03]  /*5120*/  FFMA R10, R21, R21, R6 ;  /* 0x00000015150a7223 */ /* 0x000fc60000000006 */
[----:B------:R-:W1:Y:S01]  /*5130*/  LDC.64 R2, c[0x0][0x388] ;  /* 0x0000e200ff027b82 */ /* 0x000e620000000a00 */
[----:B------:R-:W-:Y:S01]  /*5140*/  VIADD R6, R10, 0xf3000000 ;  /* 0xf30000000a067836 */ /* 0x000fe20000000000 */
[----:B------:R2:W3:Y:S04]  /*5150*/  MUFU.RSQ R7, R10 ;  /* 0x0000000a00077308 */ /* 0x0004e80000001400 */
[----:B------:R-:W-:Y:S01]  /*5160*/  ISETP.GT.U32.AND P0, PT, R6, 0x727fffff, PT ;  /* 0x727fffff0600780c */ /* 0x000fe20003f04070 */
[----:B0-----:R-:W-:-:S05]  /*5170*/  IMAD.WIDE R4, R0, 0x4, R4 ;  /* 0x0000000400047825 */ /* 0x001fca00078e0204 */
[----:B------:R2:W-:Y:S01]  /*5180*/  STG.E desc[UR8][R4.64], R21 ;  /* 0x0000001504007986 */ /* 0x0005e2000c101908 */
[----:B-1----:R-:W-:-:S05]  /*5190*/  IMAD.WIDE R2, R0, 0x4, R2 ;  /* 0x0000000400027825 */ /* 0x002fca00078e0202 */
[----:B------:R2:W-:Y:S01]  /*51a0*/  STG.E desc[UR8][R2.64], R22 ;  /* 0x0000001602007986 */ /* 0x0005e2000c101908 */
[----:B---3--:R-:W-:Y:S05]  /*51b0*/  @!P0 BRA `(.L_x_63) ;  /* 0x00000000000c8947 */ /* 0x008fea0003800000 */
[----:B------:R-:W-:-:S07]  /*51c0*/  MOV R8, 0x51e0 ;  /* 0x000051e000087802 */ /* 0x000fce0000000f00 */
[----:B--2---:R-:W-:Y:S05]  /*51d0*/  CALL.REL.NOINC `($__internal_0_$__cuda_sm20_sqrt_rn_f32_slowpath) ;  /* 0x0000000000287944 */ /* 0x004fea0003c00000 */
[----:B------:R-:W-:Y:S05]  /*51e0*/  BRA `(.L_x_64) ;  /* 0x0000000000107947 */ /* 0x000fea0003800000 */
.L_x_63:
[----:B--2---:R-:W-:Y:S01]  /*51f0*/  FMUL.FTZ R5, R10, R7 ;  /* 0x000000070a057220 */ /* 0x004fe20000410000 */
[----:B------:R-:W-:-:S03]  /*5200*/  FMUL.FTZ R3, R7, 0.5 ;  /* 0x3f00000007037820 */ /* 0x000fc60000410000 */
[----:B------:R-:W-:-:S04]  /*5210*/  FFMA R2, -R5, R5, R10 ;  /* 0x0000000505027223 */ /* 0x000fc8000000010a */
[----:B------:R-:W-:-:S07]  /*5220*/  FFMA R5, R2, R3, R5 ;  /* 0x0000000302057223 */ /* 0x000fce0000000005 */
.L_x_64:
[----:B------:R-:W-:Y:S05]  /*5230*/  BSYNC.RECONVERGENT B0 ;  /* 0x0000000000007941 */ /* 0x000fea0003800200 */
.L_x_62:
[----:B------:R-:W0:Y:S02]  /*5240*/  LDC.64 R2, c[0x0][0x390] ;  /* 0x0000e400ff027b82 */ /* 0x000e240000000a00 */
[----:B0-----:R-:W-:-:S05]  /*5250*/  IMAD.WIDE R2, R0, 0x4, R2 ;  /* 0x0000000400027825 */ /* 0x001fca00078e0202 */
[----:B------:R-:W-:Y:S01]  /*5260*/  STG.E desc[UR8][R2.64], R5 ;  /* 0x0000000502007986 */ /* 0x000fe2000c101908 */
[----:B------:R-:W-:Y:S05]  /*5270*/  EXIT ;  /* 0x000000000000794d */ /* 0x000fea0003800000 */
        .weak           $__internal_0_$__cuda_sm20_sqrt_rn_f32_slowpath
        .type           $__internal_0_$__cuda_sm20_sqrt_rn_f32_slowpath,@function
        .size           $__internal_0_$__cuda_sm20_sqrt_rn_f32_slowpath,(.L_x_67 - $__internal_0_$__cuda_sm20_sqrt_rn_f32_slowpath)
$__internal_0_$__cuda_sm20_sqrt_rn_f32_slowpath:
[----:B------:R-:W-:-:S13]  /*5280*/  LOP3.LUT P0, RZ, R10, 0x7fffffff, RZ, 0xc0, !PT ;  /* 0x7fffffff0aff7812 */ /* 0x000fda000780c0ff */
[----:B------:R-:W-:Y:S01]  /*5290*/  @!P0 IMAD.MOV.U32 R3, RZ, RZ, R10 ;  /* 0x000000ffff038224 */ /* 0x000fe200078e000a */
[----:B------:R-:W-:Y:S06]  /*52a0*/  @!P0 BRA `(.L_x_65) ;  /* 0x0000000000448947 */ /* 0x000fec0003800000 */
[----:B------:R-:W-:Y:S01]  /*52b0*/  FSETP.GEU.FTZ.AND P0, PT, R10, RZ, PT ;  /* 0x000000ff0a00720b */ /* 0x000fe20003f1e000 */
[----:B------:R-:W-:-:S12]  /*52c0*/  IMAD.MOV.U32 R2, RZ, RZ, R10 ;  /* 0x000000ffff027224 */ /* 0x000fd800078e000a */
[----:B------:R-:W-:Y:S01]  /*52d0*/  @!P0 IMAD.MOV.U32 R3, RZ, RZ, 0x7fffffff ;  /* 0x7fffffffff038424 */ /* 0x000fe200078e00ff */
[----:B------:R-:W-:Y:S06]  /*52e0*/  @!P0 BRA `(.L_x_65) ;  /* 0x0000000000348947 */ /* 0x000fec0003800000 */
[----:B------:R-:W-:-:S13]  /*52f0*/  FSETP.GTU.FTZ.AND P0, PT, |R2|, +INF , PT ;  /* 0x7f8000000200780b */ /* 0x000fda0003f1c200 */
[----:B------:R-:W-:Y:S01]  /*5300*/  @P0 FADD.FTZ R3, R2, 1 ;  /* 0x3f80000002030421 */ /* 0x000fe20000010000 */
[----:B------:R-:W-:Y:S06]  /*5310*/  @P0 BRA `(.L_x_65) ;  /* 0x0000000000280947 */ /* 0x000fec0003800000 */
[----:B------:R-:W-:-:S13]  /*5320*/  FSETP.NEU.FTZ.AND P0, PT, |R2|, +INF , PT ;  /* 0x7f8000000200780b */ /* 0x000fda0003f1d200 */
[----:B------:R-:W-:-:S04]  /*5330*/  @P0 FFMA R4, R2, 1.84467440737095516160e+19, RZ ;  /* 0x5f80000002040823 */ /* 0x000fc800000000ff */
[----:B------:R-:W0:Y:S02]  /*5340*/  @P0 MUFU.RSQ R3, R4 ;  /* 0x0000000400030308 */ /* 0x000e240000001400 */
[----:B0-----:R-:W-:Y:S01]  /*5350*/  @P0 FMUL.FTZ R5, R4, R3 ;  /* 0x0000000304050220 */ /* 0x001fe20000410000 */
[----:B------:R-:W-:Y:S01]  /*5360*/  @P0 FMUL.FTZ R7, R3, 0.5 ;  /* 0x3f00000003070820 */ /* 0x000fe20000410000 */
[----:B------:R-:W-:Y:S02]  /*5370*/  @!P0 MOV R3, R2 ;  /* 0x0000000200038202 */ /* 0x000fe40000000f00 */
[----:B------:R-:W-:-:S04]  /*5380*/  @P0 FADD.FTZ R6, -R5, -RZ ;  /* 0x800000ff05060221 */ /* 0x000fc80000010100 */
[----:B------:R-:W-:-:S04]  /*5390*/  @P0 FFMA R6, R5, R6, R4 ;  /* 0x0000000605060223 */ /* 0x000fc80000000004 */
[----:B------:R-:W-:-:S04]  /*53a0*/  @P0 FFMA R6, R6, R7, R5 ;  /* 0x0000000706060223 */ /* 0x000fc80000000005 */
[----:B------:R-:W-:-:S07]  /*53b0*/  @P0 FMUL.FTZ R3, R6, 2.3283064365386962891e-10 ;  /* 0x2f80000006030820 */ /* 0x000fce0000410000 */
.L_x_65:
[----:B------:R-:W-:Y:S02]  /*53c0*/  IMAD.MOV.U32 R5, RZ, RZ, R3 ;  /* 0x000000ffff057224 */ /* 0x000fe400078e0003 */
[----:B------:R-:W-:Y:S02]  /*53d0*/  IMAD.MOV.U32 R2, RZ, RZ, R8 ;  /* 0x000000ffff027224 */ /* 0x000fe400078e0008 */
[----:B------:R-:W-:-:S04]  /*53e0*/  IMAD.MOV.U32 R3, RZ, RZ, 0x0 ;  /* 0x00000000ff037424 */ /* 0x000fc800078e00ff */
[----:B------:R-:W-:Y:S05]  /*53f0*/  RET.REL.NODEC R2 `(_Z6cmpFHdPfS_S_PKfS1_S1_S1_S1_ii) ;  /* 0xffffffac02007950 */ /* 0x000fea0003c3ffff */
.L_x_66:
[----:B------:R-:W-:-:S00]  /*5400*/  BRA `(.L_x_66) ;  /* 0xfffffffc00fc7947 */ /* 0x000fc0000383ffff */
[----:B------:R-:W-:-:S00]  /*5410*/  NOP ;  /* 0x0000000000007918 */ /* 0x000fc00000000000 */
        /* <DEDUP_REMOVED lines=14> */
.L_x_67:


//--------------------- .nv.global.init           --------------------------
	.section	.nv.global.init,"aw",@progbits
	.align	4
.nv.global.init:
	.type		__cudart_i2opi_f,@object
	.size		__cudart_i2opi_f,(.L_3 - __cudart_i2opi_f)
__cudart_i2opi_f:
        /*0000*/ 	.byte	0x41, 0x90, 0x43, 0x3c, 0x99, 0x95, 0x62, 0xdb, 0xc0, 0xdd, 0x34, 0xf5, 0xd1, 0x57, 0x27, 0xfc
        /*0010*/ 	.byte	0x29, 0x15, 0x44, 0x4e, 0x6e, 0x83, 0xf9, 0xa2
.L_3:


//--------------------- .nv.shared.reserved.0     --------------------------
	.section	.nv.shared.reserved.0,"aw",@nobits
	.weak		__nv_reservedSMEM_offset_0_alias
	.size		__nv_reservedSMEM_offset_0_alias, 0, 64
	.other		__nv_reservedSMEM_offset_0_alias,@"STO_CUDA_RESERVED_SHARED STV_DEFAULT"
__nv_reservedSMEM_offset_0_alias:
	.zero		0
	.zero		64


//--------------------- .nv.constant0._Z6cmpFHdPfS_S_PKfS1_S1_S1_S1_ii --------------------------
	.section	.nv.constant0._Z6cmpFHdPfS_S_PKfS1_S1_S1_S1_ii,"a",@progbits
	.sectionflags	@""
	.align	4
.nv.constant0._Z6cmpFHdPfS_S_PKfS1_S1_S1_S1_ii:
	.zero		968


//--------------------- SYMBOLS --------------------------

	.type		.nv.reservedSmem.offset0,@object
	.size		.nv.reservedSmem.offset0,0x4
